def gluon_tcgen05(
    a_ptr,
    b_ptr,
    c_ptr,
    M,
    N,
    K,
    stride_am,
    stride_bk,
    stride_cm,
    BLOCK_M: gl.constexpr,
    BLOCK_N: gl.constexpr,
    BLOCK_K: gl.constexpr,
    DTYPE: gl.constexpr,
    A_LAYOUT: gl.constexpr,
    B_LAYOUT: gl.constexpr,
    C_LAYOUT: gl.constexpr,
    B_SHAPE: gl.constexpr,
    TMEM_LAYOUT: gl.constexpr,
    TMEM_REG: gl.constexpr,
    TRANS_B: gl.constexpr,
    NUM_BUFFERS: gl.constexpr,
):
    a_desc = tma.make_tensor_descriptor(
        a_ptr, [M, K], [stride_am, 1], [BLOCK_M, BLOCK_K], A_LAYOUT
    )
    b_desc = tma.make_tensor_descriptor(
        b_ptr,
        [N, K] if TRANS_B else [K, N],
        [stride_bk, 1],
        B_SHAPE,
        B_LAYOUT,
    )
    c_desc = tma.make_tensor_descriptor(
        c_ptr, [M, N], [stride_cm, 1], [BLOCK_M, BLOCK_N], C_LAYOUT
    )

    a_bufs = gl.allocate_shared_memory(
        DTYPE, [NUM_BUFFERS, BLOCK_M, BLOCK_K], A_LAYOUT
    )
    b_bufs = gl.allocate_shared_memory(DTYPE, [NUM_BUFFERS] + B_SHAPE, B_LAYOUT)

    pid_m = gl.program_id(0)
    pid_n = gl.program_id(1)
    off_m = pid_m * BLOCK_M
    off_n = pid_n * BLOCK_N

    tma_bars = gl.allocate_shared_memory(
        gl.int64, [NUM_BUFFERS, 1], mbarrier.MBarrierLayout()
    )
    mma_bars = gl.allocate_shared_memory(
        gl.int64, [NUM_BUFFERS, 1], mbarrier.MBarrierLayout()
    )
    for i in gl.static_range(NUM_BUFFERS):
        mbarrier.init(tma_bars.index(i), count=1)
        mbarrier.init(mma_bars.index(i), count=1)

    acc_tmem = allocate_tensor_memory(gl.float32, [BLOCK_M, BLOCK_N], TMEM_LAYOUT)
    idx = 0
    phase = 0
    use_acc = False
    for k in range(0, K, BLOCK_K):
        a = a_bufs.index(idx)
        b = b_bufs.index(idx)
        tma_bar = tma_bars.index(idx)
        mma_bar = mma_bars.index(idx)
        mbarrier.expect(
            tma_bar, a_desc.block_type.nbytes + b_desc.block_type.nbytes
        )
        tma.async_copy_global_to_shared(a_desc, [off_m, k], tma_bar, a)
        tma.async_copy_global_to_shared(
            b_desc, [off_n, k] if TRANS_B else [k, off_n], tma_bar, b
        )
        mbarrier.wait(tma_bar, phase=phase)

        if TRANS_B:
            b = b.permute((1, 0))
        tcgen05_mma(a, b, acc_tmem, use_acc=use_acc)
        tcgen05_commit(mma_bar)
        mbarrier.wait(mma_bar, phase=phase)
        use_acc = True

        idx += 1
        if idx == NUM_BUFFERS:
            idx = 0
            phase ^= 1

    for i in gl.static_range(NUM_BUFFERS):
        mbarrier.invalidate(tma_bars.index(i))
        mbarrier.invalidate(mma_bars.index(i))

    acc = acc_tmem.load(TMEM_REG)
    c_smem = gl.allocate_shared_memory(DTYPE, [BLOCK_M, BLOCK_N], C_LAYOUT)
    c_smem.store(acc.to(DTYPE))
    fence_async_shared()
    tma.async_copy_shared_to_global(c_desc, [off_m, off_n], c_smem)
    tma.store_wait(pendings=0)

# config = {"BLOCK_K": 32, "BLOCK_M": 128, "BLOCK_N": 64, "arch": "sm_100", "dtype": "fp16", "num_buffers": 2, "num_warps": 4, "trans_b": 0}
# arch = sm_100


// ===== COMPILED SASS (sm_100a) =====

	.target	sm_100a

	.elftype	@"ET_EXEC"


//--------------------- .note.nv.tkinfo           --------------------------
	.section	.note.nv.tkinfo,"",@"SHT_NOTE"
	.sectionflags	@"SHF_NOTE_NV_TKINFO"
	.tkinfo
        /*0018*/ 	.word	0x00000081
        /*0030*/ 	.string	""
        /*0030*/ 	.string	"ptxas-blackwell"
        /*0030*/ 	.string	"Cuda compilation tools, release 12.9, V12.9.86"
        /*0030*/ 	.string	"Build cuda_12.9.r12.9/compiler.36037853_0"
        /*0030*/ 	.string	"-v  -suppress-debug-info  -lineinfo  -arch sm_100a "



//--------------------- .note.nv.cuver            --------------------------
	.section	.note.nv.cuver,"",@"SHT_NOTE"
	.sectionflags	@"SHF_NOTE_NV_CUVER"
        /*0018*/ 	.short	0x0001
        /*001a*/ 	.short	0x0064
        /*001c*/ 	.short	0x0001
        /*001e*/ 	.short	0x0000
        /*0020*/ 	.short	0x0001
        /*0022*/ 	.short	0x0000


//--------------------- .nv.info                  --------------------------
	.section	.nv.info,"",@"SHT_CUDA_INFO"
	.align	4


	//----- nvinfo : EIATTR_REGCOUNT
	.align		4
        /*0000*/ 	.byte	0x04, 0x2f
        /*0002*/ 	.short	(.L_4 - .L_3)
	.align		4
.L_3:
        /*0004*/ 	.word	index@(gluon_tcgen05)
        /*0008*/ 	.word	0x00000047


	//----- nvinfo : EIATTR_FRAME_SIZE
	.align		4
.L_4:
        /*000c*/ 	.byte	0x04, 0x11
        /*000e*/ 	.short	(.L_6 - .L_5)
	.align		4
.L_5:
        /*0010*/ 	.word	index@($__internal_2_$__cuda_sm10x_tcgen05_guardrail_trap_unallocated_columns_being_dealloced)
        /*0014*/ 	.word	0x00000000


	//----- nvinfo : EIATTR_FRAME_SIZE
	.align		4
.L_6:
        /*0018*/ 	.byte	0x04, 0x11
        /*001a*/ 	.short	(.L_8 - .L_7)
	.align		4
.L_7:
        /*001c*/ 	.word	index@($__internal_1_$__cuda_sm10x_tcgen05_guardrail_trap_phase_invalid_during_alloc)
        /*0020*/ 	.word	0x00000000


	//----- nvinfo : EIATTR_FRAME_SIZE
	.align		4
.L_8:
        /*0024*/ 	.byte	0x04, 0x11
        /*0026*/ 	.short	(.L_10 - .L_9)
	.align		4
.L_9:
        /*0028*/ 	.word	index@($__internal_0_$__cuda_sm10x_tcgen05_guardrail_trap_col_being_dealloced_not_returned_by_alloc)
        /*002c*/ 	.word	0x00000000


	//----- nvinfo : EIATTR_FRAME_SIZE
	.align		4
.L_10:
        /*0030*/ 	.byte	0x04, 0x11
        /*0032*/ 	.short	(.L_12 - .L_11)
	.align		4
.L_11:
        /*0034*/ 	.word	index@(gluon_tcgen05)
        /*0038*/ 	.word	0x00000000


	//----- nvinfo : EIATTR_MIN_STACK_SIZE
	.align		4
.L_12:
        /*003c*/ 	.byte	0x04, 0x12
        /*003e*/ 	.short	(.L_14 - .L_13)
	.align		4
.L_13:
        /*0040*/ 	.word	index@(gluon_tcgen05)
        /*0044*/ 	.word	0x00000000
.L_14:


//--------------------- .nv.info.gluon_tcgen05    --------------------------
	.section	.nv.info.gluon_tcgen05,"",@"SHT_CUDA_INFO"
	.sectionflags	@""
	.align	4


	//----- nvinfo : EIATTR_CUDA_API_VERSION
	.align		4
        /*0000*/ 	.byte	0x04, 0x37
        /*0002*/ 	.short	(.L_16 - .L_15)
.L_15:
        /*0004*/ 	.word	0x00000081


	//----- nvinfo : EIATTR_KPARAM_INFO
	.align		4
.L_16:
        /*0008*/ 	.byte	0x04, 0x17
        /*000a*/ 	.short	(.L_18 - .L_17)
.L_17:
        /*000c*/ 	.word	0x00000000
        /*0010*/ 	.short	0x000a
        /*0012*/ 	.short	0x0048
        /*0014*/ 	.byte	0x00, 0xf4, 0x21, 0x00


	//----- nvinfo : EIATTR_KPARAM_INFO
	.align		4
.L_18:
        /*0018*/ 	.byte	0x04, 0x17
        /*001a*/ 	.short	(.L_20 - .L_19)
.L_19:
        /*001c*/ 	.word	0x00000000
        /*0020*/ 	.short	0x0009
        /*0022*/ 	.short	0x0040
        /*0024*/ 	.byte	0x00, 0xf4, 0x21, 0x00


	//----- nvinfo : EIATTR_KPARAM_INFO
	.align		4
.L_20:
        /*0028*/ 	.byte	0x04, 0x17
        /*002a*/ 	.short	(.L_22 - .L_21)
.L_21:
        /*002c*/ 	.word	0x00000000
        /*0030*/ 	.short	0x0008
        /*0032*/ 	.short	0x0038
        /*0034*/ 	.byte	0x00, 0xf0, 0x21, 0x00


	//----- nvinfo : EIATTR_KPARAM_INFO
	.align		4
.L_22:
        /*0038*/ 	.byte	0x04, 0x17
        /*003a*/ 	.short	(.L_24 - .L_23)
.L_23:
        /*003c*/ 	.word	0x00000000
        /*0040*/ 	.short	0x0007
        /*0042*/ 	.short	0x0030
        /*0044*/ 	.byte	0x00, 0xf0, 0x21, 0x00


	//----- nvinfo : EIATTR_KPARAM_INFO
	.align		4
.L_24:
        /*0048*/ 	.byte	0x04, 0x17
        /*004a*/ 	.short	(.L_26 - .L_25)
.L_25:
        /*004c*/ 	.word	0x00000000
        /*0050*/ 	.short	0x0006
        /*0052*/ 	.short	0x0028
        /*0054*/ 	.byte	0x00, 0xf0, 0x21, 0x00


	//----- nvinfo : EIATTR_KPARAM_INFO
	.align		4
.L_26:
        /*0058*/ 	.byte	0x04, 0x17
        /*005a*/ 	.short	(.L_28 - .L_27)
.L_27:
        /*005c*/ 	.word	0x00000000
        /*0060*/ 	.short	0x0005
        /*0062*/ 	.short	0x0020
        /*0064*/ 	.byte	0x00, 0xf0, 0x11, 0x00


	//----- nvinfo : EIATTR_KPARAM_INFO
	.align		4
.L_28:
        /*0068*/ 	.byte	0x04, 0x17
        /*006a*/ 	.short	(.L_30 - .L_29)
.L_29:
        /*006c*/ 	.word	0x00000000
        /*0070*/ 	.short	0x0004
        /*0072*/ 	.short	0x001c
        /*0074*/ 	.byte	0x00, 0xf0, 0x11, 0x00


	//----- nvinfo : EIATTR_KPARAM_INFO
	.align		4
.L_30:
        /*0078*/ 	.byte	0x04, 0x17
        /*007a*/ 	.short	(.L_32 - .L_31)
.L_31:
        /*007c*/ 	.word	0x00000000
        /*0080*/ 	.short	0x0003
        /*0082*/ 	.short	0x0018
        /*0084*/ 	.byte	0x00, 0xf0, 0x11, 0x00


	//----- nvinfo : EIATTR_KPARAM_INFO
	.align		4
.L_32:
        /*0088*/ 	.byte	0x04, 0x17
        /*008a*/ 	.short	(.L_34 - .L_33)
.L_33:
        /*008c*/ 	.word	0x00000000
        /*0090*/ 	.short	0x0002
        /*0092*/ 	.short	0x0010
        /*0094*/ 	.byte	0x00, 0xf4, 0x21, 0x00


	//----- nvinfo : EIATTR_KPARAM_INFO
	.align		4
.L_34:
        /*0098*/ 	.byte	0x04, 0x17
        /*009a*/ 	.short	(.L_36 - .L_35)
.L_35:
        /*009c*/ 	.word	0x00000000
        /*00a0*/ 	.short	0x0001
        /*00a2*/ 	.short	0x0008
        /*00a4*/ 	.byte	0x00, 0xf4, 0x21, 0x00


	//----- nvinfo : EIATTR_KPARAM_INFO
	.align		4
.L_36:
        /*00a8*/ 	.byte	0x04, 0x17
        /*00aa*/ 	.short	(.L_38 - .L_37)
.L_37:
        /*00ac*/ 	.word	0x00000000
        /*00b0*/ 	.short	0x0000
        /*00b2*/ 	.short	0x0000
        /*00b4*/ 	.byte	0x00, 0xf4, 0x21, 0x00


	//----- nvinfo : EIATTR_AT_ENTRY_FRAGMENTS
	.align		4
.L_38:
        /*00b8*/ 	.byte	0x04, 0x4f
        /*00ba*/ 	.short	(.L_40 - .L_39)


	//   ....[0]....
.L_39:
        /*00bc*/ 	.word	0x00000004


	//----- nvinfo : EIATTR_RESERVED_SMEM_USED
	.align		4
.L_40:
        /*00c0*/ 	.byte	0x01, 0x41
	.zero		2


	//----- nvinfo : EIATTR_SPARSE_MMA_MASK
	.align		4
        /*00c4*/ 	.byte	0x03, 0x50
        /*00c6*/ 	.short	0x0000


	//----- nvinfo : EIATTR_TCGEN05_1CTA_USED
	.align		4
        /*00c8*/ 	.byte	0x01, 0x51
	.zero		2


	//----- nvinfo : EIATTR_MAXREG_COUNT
	.align		4
        /*00cc*/ 	.byte	0x03, 0x1b
        /*00ce*/ 	.short	0x00ff


	//----- nvinfo : EIATTR_NUM_BARRIERS
	.align		4
        /*00d0*/ 	.byte	0x02, 0x4c
        /*00d2*/ 	.byte	0x01
	.zero		1


	//----- nvinfo : EIATTR_INT_WARP_WIDE_INSTR_OFFSETS
	.align		4
        /*00d4*/ 	.byte	0x04, 0x31
        /*00d6*/ 	.short	(.L_42 - .L_41)


	//   ....[0]....
.L_41:
        /*00d8*/ 	.word	0x00001740


	//   ....[1]....
        /*00dc*/ 	.word	0x00001760


	//   ....[2]....
        /*00e0*/ 	.word	0x000017f0


	//   ....[3]....
        /*00e4*/ 	.word	0x000019b0


	//   ....[4]....
        /*00e8*/ 	.word	0x000019c0


	//   ....[5]....
        /*00ec*/ 	.word	0x000019d0


	//   ....[6]....
        /*00f0*/ 	.word	0x000019e0


	//   ....[7]....
        /*00f4*/ 	.word	0x00001c80


	//   ....[8]....
        /*00f8*/ 	.word	0x00001c90


	//   ....[9]....
        /*00fc*/ 	.word	0x00001e10


	//   ....[10]....
        /*0100*/ 	.word	0x00001e60


	//   ....[11]....
        /*0104*/ 	.word	0x00001e70


	//   ....[12]....
        /*0108*/ 	.word	0x00001ea0


	//   ....[13]....
        /*010c*/ 	.word	0x000020b0


	//   ....[14]....
        /*0110*/ 	.word	0x000020c0


	//   ....[15]....
        /*0114*/ 	.word	0x00002350


	//   ....[16]....
        /*0118*/ 	.word	0x00002360


	//   ....[17]....
        /*011c*/ 	.word	0x00002850


	//   ....[18]....
        /*0120*/ 	.word	0x000028a0


	//----- nvinfo : EIATTR_COOP_GROUP_MASK_REGIDS
	.align		4
.L_42:
        /*0124*/ 	.byte	0x04, 0x29
        /*0126*/ 	.short	(.L_44 - .L_43)


	//   ....[0]....
.L_43:
        /*0128*/ 	.word	0xffffffff


	//   ....[1]....
        /*012c*/ 	.word	0xffffffff


	//   ....[2]....
        /*0130*/ 	.word	0xffffffff


	//   ....[3]....
        /*0134*/ 	.word	0xffffffff


	//   ....[4]....
        /*0138*/ 	.word	0xffffffff


	//   ....[5]....
        /*013c*/ 	.word	0xffffffff


	//   ....[6]....
        /*0140*/ 	.word	0xffffffff


	//   ....[7]....
        /*0144*/ 	.word	0xffffffff


	//   ....[8]....
        /*0148*/ 	.word	0xffffffff


	//   ....[9]....
        /*014c*/ 	.word	0xffffffff


	//----- nvinfo : EIATTR_COOP_GROUP_INSTR_OFFSETS
	.align		4
.L_44:
        /*0150*/ 	.byte	0x04, 0x28
        /*0152*/ 	.short	(.L_46 - .L_45)


	//   ....[0]....
.L_45:
        /*0154*/ 	.word	0x00000050


	//   ....[1]....
        /*0158*/ 	.word	0x00000310


	//   ....[2]....
        /*015c*/ 	.word	0x00000500


	//   ....[3]....
        /*0160*/ 	.word	0x000009c0


	//   ....[4]....
        /*0164*/ 	.word	0x00000b00


	//   ....[5]....
        /*0168*/ 	.word	0x00000fb0


	//   ....[6]....
        /*016c*/ 	.word	0x000010f0


	//   ....[7]....
        /*0170*/ 	.word	0x000015e0


	//   ....[8]....
        /*0174*/ 	.word	0x000026e0


	//   ....[9]....
        /*0178*/ 	.word	0x00002950


	//----- nvinfo : EIATTR_VRC_CTA_INIT_COUNT
	.align		4
.L_46:
        /*017c*/ 	.byte	0x02, 0x4a
        /*017e*/ 	.byte	0x80
	.zero		1


	//----- nvinfo : EIATTR_MBARRIER_INSTR_OFFSETS
	.align		4
        /*0180*/ 	.byte	0x04, 0x39
        /*0182*/ 	.short	(.L_48 - .L_47)


	//   ....[0]....
.L_47:
        /*0184*/ 	.word	0x00001810
        /*0188*/ 	.word	0x000000ff
        /*018c*/ 	.word	0x00006000
        /*0190*/ 	.short	0x0100
        /*0192*/ 	.byte	0x08
	.zero		1


	//   ....[1]....
        /*0194*/ 	.word	0x00001820
        /*0198*/ 	.word	0x000000ff
        /*019c*/ 	.word	0x00006010
        /*01a0*/ 	.short	0x0100
        /*01a2*/ 	.byte	0x08
	.zero		1


	//   ....[2]....
        /*01a4*/ 	.word	0x000018d0
        /*01a8*/ 	.word	0x000000ff
        /*01ac*/ 	.word	0x00006008
        /*01b0*/ 	.short	0x0100
        /*01b2*/ 	.byte	0x08
	.zero		1


	//   ....[3]....
        /*01b4*/ 	.word	0x000018e0
        /*01b8*/ 	.word	0x000000ff
        /*01bc*/ 	.word	0x00006018
        /*01c0*/ 	.short	0x0100
        /*01c2*/ 	.byte	0x08
	.zero		1


	//   ....[4]....
        /*01c4*/ 	.word	0x00001ac0
        /*01c8*/ 	.word	0x000000ff
        /*01cc*/ 	.word	0x00006000
        /*01d0*/ 	.short	0x010a
        /*01d2*/ 	.byte	0x08
	.zero		1


	//   ....[5]....
        /*01d4*/ 	.word	0x00001ce0
        /*01d8*/ 	.word	0x000000ff
        /*01dc*/ 	.word	0x00006010
        /*01e0*/ 	.short	0x010a
        /*01e2*/ 	.byte	0x08
	.zero		1


	//   ....[6]....
        /*01e4*/ 	.word	0x00001f10
        /*01e8*/ 	.word	0x000000ff
        /*01ec*/ 	.word	0x00006000
        /*01f0*/ 	.short	0x010a
        /*01f2*/ 	.byte	0x1c
	.zero		1


	//   ....[7]....
        /*01f4*/ 	.word	0x00002100
        /*01f8*/ 	.word	0x000000ff
        /*01fc*/ 	.word	0x00006010
        /*0200*/ 	.short	0x010a
        /*0202*/ 	.byte	0x1c
	.zero		1


	//   ....[8]....
        /*0204*/ 	.word	0x000021d0
        /*0208*/ 	.word	0x000000ff
        /*020c*/ 	.word	0x00006000
        /*0210*/ 	.short	0x0108
        /*0212*/ 	.byte	0x08
	.zero		1


	//   ....[9]....
        /*0214*/ 	.word	0x000021e0
        /*0218*/ 	.word	0x000000ff
        /*021c*/ 	.word	0x00006010
        /*0220*/ 	.short	0x0108
        /*0222*/ 	.byte	0x08
	.zero		1


	//   ....[10]....
        /*0224*/ 	.word	0x00002230
        /*0228*/ 	.word	0x000000ff
        /*022c*/ 	.word	0x00006008
        /*0230*/ 	.short	0x0108
        /*0232*/ 	.byte	0x08
	.zero		1


	//   ....[11]....
        /*0234*/ 	.word	0x00002240
        /*0238*/ 	.word	0x000000ff
        /*023c*/ 	.word	0x00006018
        /*0240*/ 	.short	0x0108
        /*0242*/ 	.byte	0x08
	.zero		1


	//   ....[12]....
        /*0244*/ 	.word	0x00002970
        /*0248*/ 	.word	0x000000ff
        /*024c*/ 	.word	0x00006000
        /*0250*/ 	.short	0x010a
        /*0252*/ 	.byte	0x08
	.zero		1


	//   ....[13]....
        /*0254*/ 	.word	0x000029a0
        /*0258*/ 	.word	0x000000ff
        /*025c*/ 	.word	0x00006010
        /*0260*/ 	.short	0x010a
        /*0262*/ 	.byte	0x08
	.zero		1


	//   ....[14]....
        /*0264*/ 	.word	0x000029d0
        /*0268*/ 	.word	0x000000ff
        /*026c*/ 	.word	0x00006000
        /*0270*/ 	.short	0x010a
        /*0272*/ 	.byte	0x1c
	.zero		1


	//   ....[15]....
        /*0274*/ 	.word	0x00002a00
        /*0278*/ 	.word	0x000000ff
        /*027c*/ 	.word	0x00006010
        /*0280*/ 	.short	0x010a
        /*0282*/ 	.byte	0x1c
	.zero		1


	//----- nvinfo : EIATTR_NUM_MBARRIERS
	.align		4
.L_48:
        /*0284*/ 	.byte	0x03, 0x38
        /*0286*/ 	.short	0x0004


	//----- nvinfo : EIATTR_EXIT_INSTR_OFFSETS
	.align		4
        /*0288*/ 	.byte	0x04, 0x1c
        /*028a*/ 	.short	(.L_50 - .L_49)


	//   ....[0]....
.L_49:
        /*028c*/ 	.word	0x00002960


	//----- nvinfo : EIATTR_REQNTID
	.align		4
.L_50:
        /*0290*/ 	.byte	0x04, 0x10
        /*0292*/ 	.short	(.L_52 - .L_51)
.L_51:
        /*0294*/ 	.word	0x00000080
        /*0298*/ 	.word	0x00000001
        /*029c*/ 	.word	0x00000001


	//----- nvinfo : EIATTR_CRS_STACK_SIZE
	.align		4
.L_52:
        /*02a0*/ 	.byte	0x04, 0x1e
        /*02a2*/ 	.short	(.L_54 - .L_53)
.L_53:
        /*02a4*/ 	.word	0x00000000


	//----- nvinfo : EIATTR_CBANK_PARAM_SIZE
	.align		4
.L_54:
        /*02a8*/ 	.byte	0x03, 0x19
        /*02aa*/ 	.short	0x0050


	//----- nvinfo : EIATTR_PARAM_CBANK
	.align		4
        /*02ac*/ 	.byte	0x04, 0x0a
        /*02ae*/ 	.short	(.L_56 - .L_55)
	.align		4
.L_55:
        /*02b0*/ 	.word	index@(.nv.constant0.gluon_tcgen05)
        /*02b4*/ 	.short	0x0380
        /*02b6*/ 	.short	0x0050


	//----- nvinfo : EIATTR_SW_WAR
	.align		4
.L_56:
        /*02b8*/ 	.byte	0x04, 0x36
        /*02ba*/ 	.short	(.L_58 - .L_57)
.L_57:
        /*02bc*/ 	.word	0x00000008
.L_58:


//--------------------- .nv.compat                --------------------------
	.section	.nv.compat,"",@"SHT_CUDA_COMPAT_INFO"
	.align	4
        /*0000*/ 	.byte	0x02, 0x02, 0x02, 0x00, 0x02, 0x05, 0x05, 0x00, 0x02, 0x03, 0x03, 0x00, 0x02, 0x06, 0x01, 0x00


//--------------------- .nv.callgraph             --------------------------
	.section	.nv.callgraph,"",@"SHT_CUDA_CALLGRAPH"
	.align	4
	.sectionentsize	8
	.align		4
        /*0000*/ 	.word	0x00000000
	.align		4
        /*0004*/ 	.word	0xffffffff
	.align		4
        /*0008*/ 	.word	0x00000000
	.align		4
        /*000c*/ 	.word	0xfffffffe
	.align		4
        /*0010*/ 	.word	0x00000000
	.align		4
        /*0014*/ 	.word	0xfffffffd
	.align		4
        /*0018*/ 	.word	0x00000000
	.align		4
        /*001c*/ 	.word	0xfffffffc


//--------------------- .text.gluon_tcgen05       --------------------------
	.section	.text.gluon_tcgen05,"ax",@progbits
	.align	128
        .global         gluon_tcgen05
        .type           gluon_tcgen05,@function
        .size           gluon_tcgen05,(.L_x_77 - gluon_tcgen05)
        .other          gluon_tcgen05,@"STO_CUDA_ENTRY STV_DEFAULT"
gluon_tcgen05:
.text.gluon_tcgen05:
[----:B------:R-:W1:Y:S01]  /*0000*/  LDC R1, c[0x0][0x37c] ;  /* 0x0000df00ff017b82 */ /* 0x000e620000000800 */
[----:B------:R-:W2:Y:S02]  /*0010*/  S2R R0, SR_TID.X ;  /* 0x0000000000007919 */ /* 0x000ea40000002100 */
[----:B--2---:R-:W-:-:S13]  /*0020*/  ISETP.GE.U32.AND P2, PT, R0, 0x20, PT ;  /* 0x000000200000780c */ /* 0x004fda0003f46070 */
[----:B------:R-:W-:Y:S05]  /*0030*/  @P2 BRA `(.L_x_0) ;  /* 0x0000000000b82947 */ /* 0x000fea0003800000 */
[----:B------:R-:W2:Y:S01]  /*0040*/  S2UR UR6, SR_CgaCtaId ;  /* 0x00000000000679c3 */ /* 0x000ea20000008800 */
[----:B------:R-:W-:Y:S01]  /*0050*/  NOP ;  /* 0x0000000000007918 */ /* 0x000fe20000000000 */
[----:B------:R-:W-:Y:S02]  /*0060*/  UMOV UR4, 0x40 ;  /* 0x0000004000047882 */ /* 0x000fe40000000000 */
[----:B--2---:R-:W-:-:S09]  /*0070*/  ULEA UR4, UR6, UR4, 0x18 ;  /* 0x0000000406047291 */ /* 0x004fd2000f8ec0ff */
[----:B------:R-:W2:Y:S01]  /*0080*/  LDS.U8 R2, [UR4] ;  /* 0x00000004ff027984 */ /* 0x000ea20008000000 */
[----:B------:R-:W-:Y:S02]  /*0090*/  UMOV UR4, 0x400 ;  /* 0x0000040000047882 */ /* 0x000fe40000000000 */
[----:B------:R-:W-:Y:S01]  /*00a0*/  ULEA UR4, UR6, UR4, 0x18 ;  /* 0x0000000406047291 */ /* 0x000fe2000f8ec0ff */
[----:B--2---:R-:W-:-:S13]  /*00b0*/  ISETP.NE.AND P0, PT, R2, RZ, PT ;  /* 0x000000ff0200720c */ /* 0x004fda0003f05270 */
[----:B------:R-:W-:Y:S05]  /*00c0*/  @P0 BRA `(.L_x_1) ;  /* 0x00000000007c0947 */ /* 0x000fea0003800000 */
[----:B------:R-:W-:-:S13]  /*00d0*/  ELECT P0, URZ, PT ;  /* 0x0000000000ff782f */ /* 0x000fda0003800000 */
[----:B------:R-:W-:Y:S05]  /*00e0*/  @!P0 BRA `(.L_x_2) ;  /* 0x0000000000848947 */ /* 0x000fea0003800000 */
[----:B------:R-:W-:Y:S01]  /*00f0*/  UMOV UR5, 0x2 ;  /* 0x0000000200057882 */ /* 0x000fe20000000000 */
[----:B------:R-:W-:Y:S02]  /*0100*/  IMAD.MOV.U32 R5, RZ, RZ, 0x1 ;  /* 0x00000001ff057424 */ /* 0x000fe400078e00ff */
[----:B------:R-:W-:Y:S02]  /*0110*/  IMAD.MOV.U32 R3, RZ, RZ, 0x3 ;  /* 0x00000003ff037424 */ /* 0x000fe400078e00ff */
[----:B------:R-:W-:Y:S04]  /*0120*/  DEPBAR.LE SB2, 0x36 ;  /* 0x0000ad800000791a */ /* 0x000fe80000000000 */
[----:B------:R-:W2:Y:S02]  /*0130*/  UTCATOMSWS.FIND_AND_SET.ALIGN UP0, UR5, UR5 ;  /* 0x00000005000575e3 */ /* 0x000ea40008000800 */
[----:B--2---:R-:W-:-:S04]  /*0140*/  PLOP3.LUT P0, PT, PT, PT, UP0, 0x80, 0x8 ;  /* 0x000000000008781c */ /* 0x004fc80003f0f008 */
[----:B------:R-:W-:-:S04]  /*0150*/  SEL R2, RZ, 0xffffffff, !P0 ;  /* 0xffffffffff027807 */ /* 0x000fc80004000000 */
[----:B------:R-:W-:Y:S01]  /*0160*/  ISETP.NE.AND P0, PT, R2, RZ, PT ;  /* 0x000000ff0200720c */ /* 0x000fe20003f05270 */
[----:B------:R-:W-:-:S12]  /*0170*/  IMAD.U32 R2, RZ, RZ, UR5 ;  /* 0x00000005ff027e24 */ /* 0x000fd8000f8e00ff */
[----:B------:R-:W-:Y:S05]  /*0180*/  @P0 BRA `(.L_x_3) ;  /* 0x0000000000240947 */ /* 0x000fea0003800000 */
.L_x_4:
[----:B------:R-:W-:Y:S05]  /*0190*/  NANOSLEEP 0x64 ;  /* 0x000000640000795d */ /* 0x000fea0003800000 */
[----:B------:R-:W-:-:S05]  /*01a0*/  UMOV UR5, 0x2 ;  /* 0x0000000200057882 */ /* 0x000fca0000000000 */
[----:B------:R-:W-:Y:S04]  /*01b0*/  DEPBAR.LE SB2, 0x36 ;  /* 0x0000ad800000791a */ /* 0x000fe80000000000 */
[----:B------:R-:W2:Y:S02]  /*01c0*/  UTCATOMSWS.FIND_AND_SET.ALIGN UP0, UR5, UR5 ;  /* 0x00000005000575e3 */ /* 0x000ea40008000800 */
[----:B--2---:R-:W-:-:S04]  /*01d0*/  PLOP3.LUT P0, PT, PT, PT, UP0, 0x80, 0x8 ;  /* 0x000000000008781c */ /* 0x004fc80003f0f008 */
[----:B------:R-:W-:-:S04]  /*01e0*/  SEL R2, RZ, 0xffffffff, !P0 ;  /* 0xffffffffff027807 */ /* 0x000fc80004000000 */
[----:B------:R-:W-:Y:S01]  /*01f0*/  ISETP.NE.AND P0, PT, R2, RZ, PT ;  /* 0x000000ff0200720c */ /* 0x000fe20003f05270 */
[----:B------:R-:W-:-:S12]  /*0200*/  IMAD.U32 R2, RZ, RZ, UR5 ;  /* 0x00000005ff027e24 */ /* 0x000fd8000f8e00ff */
[----:B------:R-:W-:Y:S05]  /*0210*/  @!P0 BRA `(.L_x_4) ;  /* 0xfffffffc00dc8947 */ /* 0x000fea000383ffff */
.L_x_3:
[C---:B------:R-:W-:Y:S01]  /*0220*/  VIADD R4, R2.reuse, 0x10 ;  /* 0x0000001002047836 */ /* 0x040fe20000000000 */
[----:B------:R-:W-:Y:S01]  /*0230*/  UMOV UR5, 0x50 ;  /* 0x0000005000057882 */ /* 0x000fe20000000000 */
[----:B------:R-:W-:Y:S01]  /*0240*/  SHF.L.U32 R3, R3, R2, RZ ;  /* 0x0000000203037219 */ /* 0x000fe200000006ff */
[----:B------:R-:W-:Y:S01]  /*0250*/  ULEA UR5, UR6, UR5, 0x18 ;  /* 0x0000000506057291 */ /* 0x000fe2000f8ec0ff */
[----:B------:R-:W-:Y:S01]  /*0260*/  IMAD.SHL.U32 R2, R2, 0x20, RZ ;  /* 0x0000002002027824 */ /* 0x000fe200078e00ff */
[----:B------:R-:W-:-:S04]  /*0270*/  SHF.L.U32 R4, R5, R4, RZ ;  /* 0x0000000405047219 */ /* 0x000fc800000006ff */
[----:B------:R-:W-:-:S05]  /*0280*/  LOP3.LUT R3, R4, R3, RZ, 0xfc, !PT ;  /* 0x0000000304037212 */ /* 0x000fca00078efcff */
[----:B------:R2:W-:Y:S04]  /*0290*/  ATOMS.OR RZ, [UR5], R3 ;  /* 0x00000003ffff798c */ /* 0x0005e8000b000005 */
[----:B------:R2:W-:Y:S01]  /*02a0*/  STS [UR4], R2 ;  /* 0x00000002ff007988 */ /* 0x0005e20008000804 */
[----:B------:R-:W-:Y:S05]  /*02b0*/  BRA `(.L_x_2) ;  /* 0x0000000000107947 */ /* 0x000fea0003800000 */
.L_x_1:
[----:B------:R-:W-:Y:S01]  /*02c0*/  IMAD.MOV.U32 R3, RZ, RZ, -0x1 ;  /* 0xffffffffff037424 */ /* 0x000fe200078e00ff */
[----:B------:R-:W-:-:S04]  /*02d0*/  MOV R2, 0x300 ;  /* 0x0000030000027802 */ /* 0x000fc80000000f00 */
[----:B------:R2:W-:Y:S03]  /*02e0*/  STS [UR4], R3 ;  /* 0x00000003ff007988 */ /* 0x0005e60008000804 */
[----:B-12---:R-:W-:Y:S05]  /*02f0*/  CALL.REL.NOINC `($__internal_1_$__cuda_sm10x_tcgen05_guardrail_trap_phase_invalid_during_alloc) ;  /* 0x0000002400d87944 */ /* 0x006fea0003c00000 */
.L_x_2:
[----:B------:R-:W-:Y:S05]  /*0300*/  WARPSYNC.ALL ;  /* 0x0000000000007948 */ /* 0x000fea0003800000 */
[----:B------:R-:W-:Y:S01]  /*0310*/  NOP ;  /* 0x0000000000007918 */ /* 0x000fe20000000000 */
.L_x_0:
[----:B------:R-:W3:Y:S08]  /*0320*/  S2UR UR4, SR_CgaCtaId ;  /* 0x00000000000479c3 */ /* 0x000ef00000008800 */
[----:B------:R-:W-:Y:S01]  /*0330*/  BAR.SYNC.DEFER_BLOCKING 0x0 ;  /* 0x0000000000007b1d */ /* 0x000fe20000010000 */
[----:B------:R-:W-:-:S05]  /*0340*/  LOP3.LUT R68, R0, 0x7f, RZ, 0xc0, !PT ;  /* 0x0000007f00447812 */ /* 0x000fca00078ec0ff */
[----:B------:R-:W-:Y:S02]  /*0350*/  UMOV UR8, 0x400 ;  /* 0x0000040000087882 */ /* 0x000fe40000000000 */
[----:B--2---:R-:W2:Y:S08]  /*0360*/  LDC R3, c[0x0][0x398] ;  /* 0x0000e600ff037b82 */ /* 0x004eb00000000800 */
[----:B------:R-:W4:Y:S01]  /*0370*/  LDC R12, c[0x0][0x3a0] ;  /* 0x0000e800ff0c7b82 */ /* 0x000f220000000800 */
[----:B---3--:R-:W-:-:S07]  /*0380*/  ULEA UR8, UR4, UR8, 0x18 ;  /* 0x0000000804087291 */ /* 0x008fce000f8ec0ff */
[----:B------:R-:W3:Y:S02]  /*0390*/  S2UR UR9, SR_CTAID.Y ;  /* 0x00000000000979c3 */ /* 0x000ee40000002600 */
[----:B------:R-:W5:Y:S06]  /*03a0*/  LDS R4, [UR8] ;  /* 0x00000008ff047984 */ /* 0x000f6c0008000800 */
[----:B------:R-:W-:Y:S06]  /*03b0*/  BAR.SYNC.DEFER_BLOCKING 0x0 ;  /* 0x0000000000007b1d */ /* 0x000fec0000010000 */
[----:B------:R-:W-:Y:S05]  /*03c0*/  @P2 BRA `(.L_x_5) ;  /* 0x0000000000182947 */ /* 0x000fea0003800000 */
[----:B------:R-:W-:Y:S01]  /*03d0*/  ELECT P0, URZ, PT ;  /* 0x0000000000ff782f */ /* 0x000fe20003800000 */
[----:B------:R-:W-:Y:S01]  /*03e0*/  IMAD.MOV.U32 R2, RZ, RZ, 0x1 ;  /* 0x00000001ff027424 */ /* 0x000fe200078e00ff */
[----:B------:R-:W-:Y:S01]  /*03f0*/  UMOV UR5, 0x40 ;  /* 0x0000004000057882 */ /* 0x000fe20000000000 */
[----:B------:R-:W-:Y:S01]  /*0400*/  UVIRTCOUNT.DEALLOC.SMPOOL 0x80 ;  /* 0x000000800000784c */ /* 0x000fe20000000000 */
[----:B------:R-:W-:-:S09]  /*0410*/  ULEA UR5, UR4, UR5, 0x18 ;  /* 0x0000000504057291 */ /* 0x000fd2000f8ec0ff */
[----:B------:R5:W-:Y:S03]  /*0420*/  @P0 STS.U8 [UR5], R2 ;  /* 0x00000002ff000988 */ /* 0x000be60008000005 */
.L_x_5:
[----:B------:R-:W5:Y:S01]  /*0430*/  S2UR UR4, SR_CTAID.Z ;  /* 0x00000000000479c3 */ /* 0x000f620000002700 */
[----:B------:R-:W4:Y:S01]  /*0440*/  LDCU UR5, c[0x0][0x370] ;  /* 0x00006e00ff0577ac */ /* 0x000f220008000800 */
[C---:B------:R-:W-:Y:S01]  /*0450*/  ISETP.GE.U32.AND P0, PT, R68.reuse, 0x20, PT ;  /* 0x000000204400780c */ /* 0x040fe20003f06070 */
[----:B--2--5:R-:W-:Y:S01]  /*0460*/  VIADD R2, R3, 0xffffffff ;  /* 0xffffffff03027836 */ /* 0x024fe20000000000 */
[C---:B------:R-:W-:Y:S01]  /*0470*/  ISETP.NE.U32.AND P3, PT, R68.reuse, RZ, PT ;  /* 0x000000ff4400720c */ /* 0x040fe20003f65070 */
[----:B------:R-:W2:Y:S01]  /*0480*/  LDCU UR6, c[0x0][0x374] ;  /* 0x00006e80ff0677ac */ /* 0x000ea20008000800 */
[----:B------:R-:W-:Y:S01]  /*0490*/  LEA R13, R68, UR8, 0x2 ;  /* 0x00000008440d7c11 */ /* 0x000fe2000f8e10ff */
[----:B----4-:R-:W-:Y:S01]  /*04a0*/  VIADD R10, R12, 0xffffffff ;  /* 0xffffffff0c0a7836 */ /* 0x010fe20000000000 */
[----:B------:R-:W4:Y:S01]  /*04b0*/  S2UR UR7, SR_CTAID.X ;  /* 0x00000000000779c3 */ /* 0x000f220000002500 */
[----:B------:R-:W5:Y:S01]  /*04c0*/  LDCU.64 UR20, c[0x0][0x3c0] ;  /* 0x00007800ff1477ac */ /* 0x000f620008000a00 */
[----:B------:R-:W-:Y:S01]  /*04d0*/  R2UR UR23, R4 ;  /* 0x00000000041772ca */ /* 0x000fe200000e0000 */
[----:B------:R-:W-:Y:S04]  /*04e0*/  BSSY.RECONVERGENT B0, `(.L_x_6) ;  /* 0x0000011000007945 */ /* 0x000fe80003800200 */
[----:B------:R3:W-:Y:S01]  /*04f0*/  @!P0 STS [R13], RZ ;  /* 0x000000ff0d008388 */ /* 0x0007e20000000800 */
[----:B------:R-:W-:-:S03]  /*0500*/  NOP ;  /* 0x0000000000007918 */ /* 0x000fc60000000000 */
[----:B------:R3:W-:Y:S02]  /*0510*/  @!P3 STS [UR8+0x24], R2 ;  /* 0x00002402ff00b988 */ /* 0x0007e40008000808 */
[----:B--23--:R-:W-:Y:S02]  /*0520*/  UIMAD UR4, UR4, UR6, UR9 ;  /* 0x00000006040472a4 */ /* 0x00cfe4000f8e0209 */
[----:B------:R2:W-:Y:S02]  /*0530*/  @!P3 STS [UR8+0x20], R10 ;  /* 0x0000200aff00b988 */ /* 0x0005e40008000808 */
[----:B----4-:R-:W-:-:S04]  /*0540*/  UIMAD UR4, UR4, UR5, UR7 ;  /* 0x00000005040472a4 */ /* 0x010fc8000f8e0207 */
[----:B------:R-:W-:-:S04]  /*0550*/  UIMAD UR4, UR4, 0x180, URZ ;  /* 0x00000180040478a4 */ /* 0x000fc8000f8e02ff */
[----:B-----5:R-:W-:-:S04]  /*0560*/  UIADD3 UR24, UP0, UPT, UR4, UR20, URZ ;  /* 0x0000001404187290 */ /* 0x020fc8000ff1e0ff */
[----:B------:R-:W-:Y:S01]  /*0570*/  ULEA.HI.X.SX32 UR25, UR4, UR21, 0x1, UP0 ;  /* 0x0000001504197291 */ /* 0x000fe200080f0eff */
[----:B--2---:R-:W-:Y:S11]  /*0580*/  @P3 BRA `(.L_x_7) ;  /* 0x0000000000183947 */ /* 0x004ff60003800000 */
[----:B------:R-:W2:Y:S01]  /*0590*/  LDS R3, [UR8+0x8] ;  /* 0x00000808ff037984 */ /* 0x000ea20008000800 */
[----:B------:R-:W3:Y:S01]  /*05a0*/  LDC.64 R6, c[0x0][0x380] ;  /* 0x0000e000ff067b82 */ /* 0x000ee20000000a00 */
[----:B------:R-:W-:Y:S02]  /*05b0*/  IMAD.MOV.U32 R4, RZ, RZ, 0x70 ;  /* 0x00000070ff047424 */ /* 0x000fe400078e00ff */
[----:B---3--:R3:W-:Y:S03]  /*05c0*/  STS.64 [UR8], R6 ;  /* 0x00000006ff007988 */ /* 0x0087e60008000a08 */
[----:B--2---:R-:W-:-:S05]  /*05d0*/  LOP3.LUT R3, R3, 0x10, R4, 0xd8, !PT ;  /* 0x0000001003037812 */ /* 0x004fca00078ed804 */
[----:B------:R3:W-:Y:S02]  /*05e0*/  STS [UR8+0x8], R3 ;  /* 0x00000803ff007988 */ /* 0x0007e40008000808 */
.L_x_7:
[----:B------:R-:W-:Y:S05]  /*05f0*/  BSYNC.RECONVERGENT B0 ;  /* 0x0000000000007941 */ /* 0x000fea0003800200 */
.L_x_6:
[----:B------:R-:W-:Y:S04]  /*0600*/  BSSY.RECONVERGENT B0, `(.L_x_8) ;  /* 0x000000a000007945 */ /* 0x000fe80003800200 */
[----:B------:R-:W-:Y:S05]  /*0610*/  @P3 BRA `(.L_x_9) ;  /* 0x0000000000203947 */ /* 0x000fea0003800000 */
[----:B---3--:R-:W2:Y:S01]  /*0620*/  LDS R3, [UR8+0x34] ;  /* 0x00003408ff037984 */ /* 0x008ea20008000800 */
[----:B------:R-:W-:Y:S02]  /*0630*/  IMAD.MOV.U32 R4, RZ, RZ, 0x1f000000 ;  /* 0x1f000000ff047424 */ /* 0x000fe400078e00ff */
[----:B------:R-:W-:Y:S01]  /*0640*/  @!P3 IMAD.MOV.U32 R5, RZ, RZ, 0x7f ;  /* 0x0000007fff05b424 */ /* 0x000fe200078e00ff */
[----:B------:R-:W3:Y:S02]  /*0650*/  @!P3 LDS R6, [UR8+0x38] ;  /* 0x00003808ff06b984 */ /* 0x000ee40008000800 */
[----:B--2---:R-:W-:Y:S02]  /*0660*/  LOP3.LUT R3, R3, 0xff000000, R4, 0xb8, !PT ;  /* 0xff00000003037812 */ /* 0x004fe400078eb804 */
[----:B---3--:R-:W-:-:S03]  /*0670*/  @!P3 LOP3.LUT R4, R6, 0xff, R5, 0xb8, !PT ;  /* 0x000000ff0604b812 */ /* 0x008fc600078eb805 */
[----:B------:R2:W-:Y:S04]  /*0680*/  STS [UR8+0x34], R3 ;  /* 0x00003403ff007988 */ /* 0x0005e80008000808 */
[----:B------:R2:W-:Y:S02]  /*0690*/  @!P3 STS [UR8+0x38], R4 ;  /* 0x00003804ff00b988 */ /* 0x0005e40008000808 */
.L_x_9:
[----:B------:R-:W-:Y:S05]  /*06a0*/  BSYNC.RECONVERGENT B0 ;  /* 0x0000000000007941 */ /* 0x000fea0003800200 */
.L_x_8:
[----:B------:R-:W-:Y:S04]  /*06b0*/  BSSY.RECONVERGENT B0, `(.L_x_10) ;  /* 0x000000e000007945 */ /* 0x000fe80003800200 */
[----:B------:R-:W-:Y:S05]  /*06c0*/  @P3 BRA `(.L_x_11) ;  /* 0x0000000000303947 */ /* 0x000fea0003800000 */
[----:B--2---:R-:W2:Y:S01]  /*06d0*/  LDS R4, [UR8+0x34] ;  /* 0x00003408ff047984 */ /* 0x004ea20008000800 */
[----:B------:R-:W4:Y:S03]  /*06e0*/  LDC.64 R8, c[0x0][0x3a8] ;  /* 0x0000ea00ff087b82 */ /* 0x000f260000000a00 */
[----:B---3--:R-:W3:Y:S01]  /*06f0*/  LDS R3, [UR8+0x1c] ;  /* 0x00001c08ff037984 */ /* 0x008ee20008000800 */
[C---:B----4-:R-:W-:Y:S01]  /*0700*/  SHF.L.U64.HI R6, R8.reuse, 0x1, R9 ;  /* 0x0000000108067819 */ /* 0x050fe20000010209 */
[----:B------:R-:W-:-:S03]  /*0710*/  IMAD.SHL.U32 R5, R8, 0x2, RZ ;  /* 0x0000000208057824 */ /* 0x000fc600078e00ff */
[--C-:B------:R-:W-:Y:S02]  /*0720*/  SHF.R.U32.HI R8, RZ, 0x4, R6.reuse ;  /* 0x00000004ff087819 */ /* 0x100fe40000011606 */
[----:B------:R-:W-:-:S05]  /*0730*/  SHF.R.U64 R5, R5, 0x4, R6 ;  /* 0x0000000405057819 */ /* 0x000fca0000001206 */
[----:B------:R4:W-:Y:S01]  /*0740*/  STS [UR8+0xc], R5 ;  /* 0x00000c05ff007988 */ /* 0x0009e20008000808 */
[----:B--2---:R-:W-:Y:S02]  /*0750*/  LOP3.LUT R4, R4, 0x7, RZ, 0xb8, !PT ;  /* 0x0000000704047812 */ /* 0x004fe400078eb8ff */
[----:B---3--:R-:W-:-:S03]  /*0760*/  LOP3.LUT R3, R3, 0xf, R8, 0xb8, !PT ;  /* 0x0000000f03037812 */ /* 0x008fc600078eb808 */
[----:B------:R4:W-:Y:S04]  /*0770*/  STS [UR8+0x34], R4 ;  /* 0x00003404ff007988 */ /* 0x0009e80008000808 */
[----:B------:R4:W-:Y:S02]  /*0780*/  STS [UR8+0x1c], R3 ;  /* 0x00001c03ff007988 */ /* 0x0009e40008000808 */
.L_x_11:
[----:B------:R-:W-:Y:S05]  /*0790*/  BSYNC.RECONVERGENT B0 ;  /* 0x0000000000007941 */ /* 0x000fea0003800200 */
.L_x_10:
[----:B------:R-:W-:Y:S04]  /*07a0*/  BSSY.RECONVERGENT B1, `(.L_x_12) ;  /* 0x000001a000017945 */ /* 0x000fe80003800200 */
[----:B------:R-:W-:Y:S04]  /*07b0*/  BSSY.RELIABLE B0, `(.L_x_13) ;  /* 0x0000015000007945 */ /* 0x000fe80003800100 */
[----:B------:R-:W-:Y:S05]  /*07c0*/  @P3 BRA `(.L_x_14) ;  /* 0x0000000000203947 */ /* 0x000fea0003800000 */
[----:B--234-:R-:W2:Y:S02]  /*07d0*/  LDS R3, [UR8+0x34] ;  /* 0x00003408ff037984 */ /* 0x01cea40008000800 */
[----:B--2---:R-:W-:-:S05]  /*07e0*/  LOP3.LUT R3, R3, 0x38, RZ, 0xb8, !PT ;  /* 0x0000003803037812 */ /* 0x004fca00078eb8ff */
[----:B------:R2:W-:Y:S01]  /*07f0*/  STS [UR8+0x34], R3 ;  /* 0x00003403ff007988 */ /* 0x0005e20008000808 */
[----:B------:R-:W-:Y:S05]  /*0800*/  @P3 BRA `(.L_x_15) ;  /* 0x0000000000203947 */ /* 0x000fea0003800000 */
[----:B--2---:R-:W2:Y:S01]  /*0810*/  LDS R3, [UR8+0x8] ;  /* 0x00000808ff037984 */ /* 0x004ea20008000800 */
[----:B------:R-:W-:-:S05]  /*0820*/  IMAD.MOV.U32 R4, RZ, RZ, 0x780 ;  /* 0x00000780ff047424 */ /* 0x000fca00078e00ff */
[----:B--2---:R-:W-:-:S05]  /*0830*/  LOP3.LUT R3, R3, 0x300, R4, 0xd8, !PT ;  /* 0x0000030003037812 */ /* 0x004fca00078ed804 */
[----:B------:R5:W-:Y:S02]  /*0840*/  STS [UR8+0x8], R3 ;  /* 0x00000803ff007988 */ /* 0x000be40008000808 */
.L_x_14:
[----:B------:R-:W-:Y:S05]  /*0850*/  @P3 BRA `(.L_x_16) ;  /* 0x0000000000283947 */ /* 0x000fea0003800000 */
[----:B--2345:R-:W2:Y:S02]  /*0860*/  LDS R3, [UR8+0x8] ;  /* 0x00000808ff037984 */ /* 0x03cea40008000800 */
[----:B--2---:R-:W-:-:S05]  /*0870*/  LOP3.LUT R3, R3, 0x1800, RZ, 0xb8, !PT ;  /* 0x0000180003037812 */ /* 0x004fca00078eb8ff */
[----:B------:R3:W-:Y:S02]  /*0880*/  STS [UR8+0x8], R3 ;  /* 0x00000803ff007988 */ /* 0x0007e40008000808 */
.L_x_15:
[----:B------:R-:W-:Y:S05]  /*0890*/  @P3 BREAK.RELIABLE B0 ;  /* 0x0000000000003942 */ /* 0x000fea0003800100 */
[----:B------:R-:W-:Y:S05]  /*08a0*/  @P3 BRA `(.L_x_17) ;  /* 0x0000000000243947 */ /* 0x000fea0003800000 */
[----:B------:R-:W4:Y:S01]  /*08b0*/  LDS R4, [UR8+0x8] ;  /* 0x00000808ff047984 */ /* 0x000f220008000800 */
[----:B--23--:R-:W-:-:S05]  /*08c0*/  IMAD.MOV.U32 R3, RZ, RZ, 0x6000 ;  /* 0x00006000ff037424 */ /* 0x00cfca00078e00ff */
[----:B----4-:R-:W-:-:S04]  /*08d0*/  LOP3.LUT R3, R4, 0x4000, R3, 0xd8, !PT ;  /* 0x0000400004037812 */ /* 0x010fc800078ed803 */
[----:B------:R-:W-:-:S05]  /*08e0*/  LOP3.LUT R3, R3, 0x400000, RZ, 0xb8, !PT ;  /* 0x0040000003037812 */ /* 0x000fca00078eb8ff */
[----:B------:R2:W-:Y:S02]  /*08f0*/  STS [UR8+0x8], R3 ;  /* 0x00000803ff007988 */ /* 0x0005e40008000808 */
.L_x_16:
[----:B------:R-:W-:Y:S05]  /*0900*/  BSYNC.RELIABLE B0 ;  /* 0x0000000000007941 */ /* 0x000fea0003800100 */
.L_x_13:
[----:B--2345:R-:W2:Y:S02]  /*0910*/  @!P3 LDS R3, [UR8+0x8] ;  /* 0x00000808ff03b984 */ /* 0x03cea40008000800 */
[----:B--2---:R-:W-:-:S05]  /*0920*/  @!P3 LOP3.LUT R3, R3, 0x8000, RZ, 0xb8, !PT ;  /* 0x000080000303b812 */ /* 0x004fca00078eb8ff */
[----:B------:R4:W-:Y:S02]  /*0930*/  @!P3 STS [UR8+0x8], R3 ;  /* 0x00000803ff00b988 */ /* 0x0009e40008000808 */
.L_x_17:
[----:B------:R-:W-:Y:S05]  /*0940*/  BSYNC.RECONVERGENT B1 ;  /* 0x0000000000017941 */ /* 0x000fea0003800200 */
.L_x_12:
[----:B------:R-:W-:Y:S05]  /*0950*/  WARPSYNC.ALL ;  /* 0x0000000000007948 */ /* 0x000fea0003800000 */
[----:B------:R-:W-:Y:S01]  /*0960*/  NOP ;  /* 0x0000000000007918 */ /* 0x000fe20000000000 */
[----:B------:R-:W5:Y:S02]  /*0970*/  LDC R6, c[0x0][0x39c] ;  /* 0x0000e700ff067b82 */ /* 0x000f640000000800 */
[----:B-----5:R-:W-:Y:S01]  /*0980*/  VIADD R6, R6, 0xffffffff ;  /* 0xffffffff06067836 */ /* 0x020fe20000000000 */
[----:B------:R-:W-:Y:S06]  /*0990*/  @P0 BRA `(.L_x_18) ;  /* 0x0000000000300947 */ /* 0x000fec0003800000 */
[----:B--234-:R-:W2:Y:S01]  /*09a0*/  S2R R3, SR_LANEID ;  /* 0x0000000000037919 */ /* 0x01cea20000000000 */
[----:B------:R-:W-:Y:S05]  /*09b0*/  WARPSYNC.ALL ;  /* 0x0000000000007948 */ /* 0x000fea0003800000 */
[----:B------:R-:W-:Y:S01]  /*09c0*/  NOP ;  /* 0x0000000000007918 */ /* 0x000fe20000000000 */
[----:B--2---:R-:W-:-:S05]  /*09d0*/  IMAD.SHL.U32 R3, R3, 0x4, RZ ;  /* 0x0000000403037824 */ /* 0x004fca00078e00ff */
[----:B------:R-:W2:Y:S01]  /*09e0*/  LDS R7, [R3+UR8] ;  /* 0x0000000803077984 */ /* 0x000ea20008000800 */
[----:B------:R-:W-:-:S05]  /*09f0*/  IADD3 R4, P1, PT, R3, UR24, RZ ;  /* 0x0000001803047c10 */ /* 0x000fca000ff3e0ff */
[----:B------:R-:W-:-:S05]  /*0a00*/  IMAD.X R5, RZ, RZ, UR25, P1 ;  /* 0x00000019ff057e24 */ /* 0x000fca00088e06ff */
[----:B--2---:R5:W2:Y:S01]  /*0a10*/  ATOMG.E.EXCH.STRONG.GPU PT, RZ, [R4], R7 ;  /* 0x0000000704ff73a8 */ /* 0x004aa200041ee100 */
[----:B------:R-:W-:-:S04]  /*0a20*/  DEPBAR {5,4,3,2,1,0} ;  /* 0x0000003f0000791a */ /* 0x000fc80000000000 */
[----:B------:R-:W3:Y:S02]  /*0a30*/  CCTL.E.C.LDCU.IV.DEEP [UR24] ;  /* 0x0000000018007540 */ /* 0x000ee40009c08000 */
[----:B---3--:R5:W-:Y:S01]  /*0a40*/  UTMACCTL.IV [UR24] ;  /* 0x00000000180079b9 */ /* 0x008be20008000000 */
[----:B------:R-:W-:Y:S01]  /*0a50*/  NOP ;  /* 0x0000000000007918 */ /* 0x000fe20000000000 */
.L_x_18:
[----:B------:R-:W-:Y:S05]  /*0a60*/  @P0 BRA `(.L_x_19) ;  /* 0x00000000000c0947 */ /* 0x000fea0003800000 */
[----:B------:R0:W-:Y:S01]  /*0a70*/  UTMACMDFLUSH ;  /* 0x00000000000079b7 */ /* 0x0001e20000000000 */
[----:B------:R-:W-:Y:S05]  /*0a80*/  @P0 BRA `(.L_x_19) ;  /* 0x0000000000040947 */ /* 0x000fea0003800000 */
[----:B------:R-:W-:-:S04]  /*0a90*/  DEPBAR.LE SB0, 0x0 ;  /* 0x000080000000791a */ /* 0x000fc80000000000 */
.L_x_19:
[----:B------:R-:W-:Y:S05]  /*0aa0*/  WARPSYNC.ALL ;  /* 0x0000000000007948 */ /* 0x000fea0003800000 */
[----:B------:R-:W-:Y:S01]  /*0ab0*/  NOP ;  /* 0x0000000000007918 */ /* 0x000fe20000000000 */
[----:B--2---:R-:W-:Y:S06]  /*0ac0*/  BAR.SYNC.DEFER_BLOCKING 0x0 ;  /* 0x0000000000007b1d */ /* 0x004fec0000010000 */
[----:B------:R-:W-:Y:S02]  /*0ad0*/  BSSY.RECONVERGENT B1, `(.L_x_20) ;  /* 0x000000b000017945 */ /* 0x000fe40003800200 */
[----:B------:R-:W-:Y:S06]  /*0ae0*/  BAR.SYNC.DEFER_BLOCKING 0x0 ;  /* 0x0000000000007b1d */ /* 0x000fec0000010000 */
[----:B------:R2:W-:Y:S01]  /*0af0*/  @!P0 STS [R13], RZ ;  /* 0x000000ff0d008388 */ /* 0x0005e20000000800 */
[----:B------:R-:W-:Y:S01]  /*0b00*/  NOP ;  /* 0x0000000000007918 */ /* 0x000fe20000000000 */
[----:B------:R-:W-:Y:S05]  /*0b10*/  @P3 BRA `(.L_x_21) ;  /* 0x0000000000183947 */ /* 0x000fea0003800000 */
[----:B---34-:R-:W3:Y:S01]  /*0b20*/  LDS R3, [UR8+0x8] ;  /* 0x00000808ff037984 */ /* 0x018ee20008000800 */
[----:B------:R-:W4:Y:S01]  /*0b30*/  LDC.64 R8, c[0x0][0x388] ;  /* 0x0000e200ff087b82 */ /* 0x000f220000000a00 */
[----:B-----5:R-:W-:Y:S02]  /*0b40*/  IMAD.MOV.U32 R4, RZ, RZ, 0x70 ;  /* 0x00000070ff047424 */ /* 0x020fe400078e00ff */
[----:B----4-:R4:W-:Y:S03]  /*0b50*/  STS.64 [UR8], R8 ;  /* 0x00000008ff007988 */ /* 0x0109e60008000a08 */
[----:B---3--:R-:W-:-:S05]  /*0b60*/  LOP3.LUT R3, R3, 0x10, R4, 0xd8, !PT ;  /* 0x0000001003037812 */ /* 0x008fca00078ed804 */
[----:B------:R4:W-:Y:S02]  /*0b70*/  STS [UR8+0x8], R3 ;  /* 0x00000803ff007988 */ /* 0x0009e40008000808 */
.L_x_21:
[----:B-----5:R-:W-:Y:S05]  /*0b80*/  BSYNC.RECONVERGENT B1 ;  /* 0x0000000000017941 */ /* 0x020fea0003800200 */
.L_x_20:
[----:B------:R-:W-:Y:S04]  /*0b90*/  BSSY.RECONVERGENT B1, `(.L_x_22) ;  /* 0x000000a000017945 */ /* 0x000fe80003800200 */
[----:B------:R-:W-:Y:S05]  /*0ba0*/  @P3 BRA `(.L_x_23) ;  /* 0x0000000000203947 */ /* 0x000fea0003800000 */
[----:B---34-:R-:W3:Y:S01]  /*0bb0*/  LDS R3, [UR8+0x34] ;  /* 0x00003408ff037984 */ /* 0x018ee20008000800 */
[----:B------:R-:W-:Y:S02]  /*0bc0*/  IMAD.MOV.U32 R4, RZ, RZ, 0x3f000000 ;  /* 0x3f000000ff047424 */ /* 0x000fe400078e00ff */
[----:B------:R-:W-:Y:S01]  /*0bd0*/  @!P3 IMAD.MOV.U32 R5, RZ, RZ, 0x1f ;  /* 0x0000001fff05b424 */ /* 0x000fe200078e00ff */
[----:B------:R-:W4:Y:S02]  /*0be0*/  @!P3 LDS R8, [UR8+0x38] ;  /* 0x00003808ff08b984 */ /* 0x000f240008000800 */
[----:B---3--:R-:W-:Y:S02]  /*0bf0*/  LOP3.LUT R3, R3, 0xff000000, R4, 0xb8, !PT ;  /* 0xff00000003037812 */ /* 0x008fe400078eb804 */
[----:B----4-:R-:W-:-:S03]  /*0c00*/  @!P3 LOP3.LUT R4, R8, 0xff, R5, 0xb8, !PT ;  /* 0x000000ff0804b812 */ /* 0x010fc600078eb805 */
[----:B------:R5:W-:Y:S04]  /*0c10*/  STS [UR8+0x34], R3 ;  /* 0x00003403ff007988 */ /* 0x000be80008000808 */
[----:B------:R5:W-:Y:S02]  /*0c20*/  @!P3 STS [UR8+0x38], R4 ;  /* 0x00003804ff00b988 */ /* 0x000be40008000808 */
.L_x_23:
[----:B------:R-:W-:Y:S05]  /*0c30*/  BSYNC.RECONVERGENT B1 ;  /* 0x0000000000017941 */ /* 0x000fea0003800200 */
.L_x_22:
[----:B------:R-:W-:Y:S04]  /*0c40*/  BSSY.RECONVERGENT B1, `(.L_x_24) ;  /* 0x0000004000017945 */ /* 0x000fe80003800200 */
[----:B------:R-:W-:Y:S05]  /*0c50*/  @P3 BRA `(.L_x_25) ;  /* 0x0000000000083947 */ /* 0x000fea0003800000 */
[----:B------:R2:W-:Y:S04]  /*0c60*/  STS [UR8+0x24], R10 ;  /* 0x0000240aff007988 */ /* 0x0005e80008000808 */
[----:B------:R2:W-:Y:S02]  /*0c70*/  STS [UR8+0x20], R6 ;  /* 0x00002006ff007988 */ /* 0x0005e40008000808 */
.L_x_25:
[----:B------:R-:W-:Y:S05]  /*0c80*/  BSYNC.RECONVERGENT B1 ;  /* 0x0000000000017941 */ /* 0x000fea0003800200 */
.L_x_24:
[----:B------:R-:W-:Y:S04]  /*0c90*/  BSSY.RECONVERGENT B1, `(.L_x_26) ;  /* 0x000000e000017945 */ /* 0x000fe80003800200 */
[----:B------:R-:W-:Y:S05]  /*0ca0*/  @P3 BRA `(.L_x_27) ;  /* 0x0000000000303947 */ /* 0x000fea0003800000 */
[----:B-----5:R-:W5:Y:S01]  /*0cb0*/  LDS R4, [UR8+0x34] ;  /* 0x00003408ff047984 */ /* 0x020f620008000800 */
[----:B--2---:R-:W2:Y:S03]  /*0cc0*/  LDC.64 R10, c[0x0][0x3b0] ;  /* 0x0000ec00ff0a7b82 */ /* 0x004ea60000000a00 */
[----:B---34-:R-:W3:Y:S01]  /*0cd0*/  LDS R3, [UR8+0x1c] ;  /* 0x00001c08ff037984 */ /* 0x018ee20008000800 */
[C---:B--2---:R-:W-:Y:S01]  /*0ce0*/  SHF.L.U64.HI R8, R10.reuse, 0x1, R11 ;  /* 0x000000010a087819 */ /* 0x044fe2000001020b */
[----:B------:R-:W-:-:S03]  /*0cf0*/  IMAD.SHL.U32 R5, R10, 0x2, RZ ;  /* 0x000000020a057824 */ /* 0x000fc600078e00ff */
[--C-:B------:R-:W-:Y:S02]  /*0d00*/  SHF.R.U32.HI R10, RZ, 0x4, R8.reuse ;  /* 0x00000004ff0a7819 */ /* 0x100fe40000011608 */
[----:B------:R-:W-:-:S05]  /*0d10*/  SHF.R.U64 R5, R5, 0x4, R8 ;  /* 0x0000000405057819 */ /* 0x000fca0000001208 */
[----:B------:R2:W-:Y:S01]  /*0d20*/  STS [UR8+0xc], R5 ;  /* 0x00000c05ff007988 */ /* 0x0005e20008000808 */
[----:B-----5:R-:W-:Y:S02]  /*0d30*/  LOP3.LUT R4, R4, 0x7, RZ, 0xb8, !PT ;  /* 0x0000000704047812 */ /* 0x020fe400078eb8ff */
[----:B---3--:R-:W-:-:S03]  /*0d40*/  LOP3.LUT R3, R3, 0xf, R10, 0xb8, !PT ;  /* 0x0000000f03037812 */ /* 0x008fc600078eb80a */
[----:B------:R2:W-:Y:S04]  /*0d50*/  STS [UR8+0x34], R4 ;  /* 0x00003404ff007988 */ /* 0x0005e80008000808 */
[----:B------:R2:W-:Y:S02]  /*0d60*/  STS [UR8+0x1c], R3 ;  /* 0x00001c03ff007988 */ /* 0x0005e40008000808 */
.L_x_27:
[----:B------:R-:W-:Y:S05]  /*0d70*/  BSYNC.RECONVERGENT B1 ;  /* 0x0000000000017941 */ /* 0x000fea0003800200 */
.L_x_26:
[----:B------:R-:W-:Y:S04]  /*0d80*/  BSSY.RECONVERGENT B2, `(.L_x_28) ;  /* 0x000001a000027945 */ /* 0x000fe80003800200 */
[----:B------:R-:W-:Y:S04]  /*0d90*/  BSSY.RELIABLE B1, `(.L_x_29) ;  /* 0x0000015000017945 */ /* 0x000fe80003800100 */
[----:B------:R-:W-:Y:S05]  /*0da0*/  @P3 BRA `(.L_x_30) ;  /* 0x0000000000203947 */ /* 0x000fea0003800000 */
[----:B--2345:R-:W2:Y:S02]  /*0db0*/  LDS R3, [UR8+0x34] ;  /* 0x00003408ff037984 */ /* 0x03cea40008000800 */
[----:B--2---:R-:W-:-:S05]  /*0dc0*/  LOP3.LUT R3, R3, 0x38, RZ, 0xb8, !PT ;  /* 0x0000003803037812 */ /* 0x004fca00078eb8ff */
[----:B------:R2:W-:Y:S01]  /*0dd0*/  STS [UR8+0x34], R3 ;  /* 0x00003403ff007988 */ /* 0x0005e20008000808 */
[----:B------:R-:W-:Y:S05]  /*0de0*/  @P3 BRA `(.L_x_31) ;  /* 0x0000000000203947 */ /* 0x000fea0003800000 */
[----:B--2---:R-:W2:Y:S01]  /*0df0*/  LDS R3, [UR8+0x8] ;  /* 0x00000808ff037984 */ /* 0x004ea20008000800 */
[----:B------:R-:W-:-:S05]  /*0e00*/  IMAD.MOV.U32 R4, RZ, RZ, 0x780 ;  /* 0x00000780ff047424 */ /* 0x000fca00078e00ff */
[----:B--2---:R-:W-:-:S05]  /*0e10*/  LOP3.LUT R3, R3, 0x300, R4, 0xd8, !PT ;  /* 0x0000030003037812 */ /* 0x004fca00078ed804 */
[----:B------:R2:W-:Y:S02]  /*0e20*/  STS [UR8+0x8], R3 ;  /* 0x00000803ff007988 */ /* 0x0005e40008000808 */
.L_x_30:
[----:B------:R-:W-:Y:S05]  /*0e30*/  @P3 BRA `(.L_x_32) ;  /* 0x0000000000283947 */ /* 0x000fea0003800000 */
[----:B--2345:R-:W2:Y:S02]  /*0e40*/  LDS R3, [UR8+0x8] ;  /* 0x00000808ff037984 */ /* 0x03cea40008000800 */
[----:B--2---:R-:W-:-:S05]  /*0e50*/  LOP3.LUT R3, R3, 0x1800, RZ, 0xb8, !PT ;  /* 0x0000180003037812 */ /* 0x004fca00078eb8ff */
[----:B------:R3:W-:Y:S02]  /*0e60*/  STS [UR8+0x8], R3 ;  /* 0x00000803ff007988 */ /* 0x0007e40008000808 */
.L_x_31:
[----:B------:R-:W-:Y:S05]  /*0e70*/  @P3 BREAK.RELIABLE B1 ;  /* 0x0000000000013942 */ /* 0x000fea0003800100 */
[----:B------:R-:W-:Y:S05]  /*0e80*/  @P3 BRA `(.L_x_33) ;  /* 0x0000000000243947 */ /* 0x000fea0003800000 */
[----:B--23--:R-:W2:Y:S01]  /*0e90*/  LDS R3, [UR8+0x8] ;  /* 0x00000808ff037984 */ /* 0x00cea20008000800 */
[----:B------:R-:W-:-:S05]  /*0ea0*/  IMAD.MOV.U32 R4, RZ, RZ, 0x6000 ;  /* 0x00006000ff047424 */ /* 0x000fca00078e00ff */
[----:B--2---:R-:W-:-:S04]  /*0eb0*/  LOP3.LUT R3, R3, 0x6000, R4, 0xd8, !PT ;  /* 0x0000600003037812 */ /* 0x004fc800078ed804 */
[----:B------:R-:W-:-:S05]  /*0ec0*/  LOP3.LUT R3, R3, 0x400000, RZ, 0xb8, !PT ;  /* 0x0040000003037812 */ /* 0x000fca00078eb8ff */
[----:B------:R2:W-:Y:S02]  /*0ed0*/  STS [UR8+0x8], R3 ;  /* 0x00000803ff007988 */ /* 0x0005e40008000808 */
.L_x_32:
[----:B------:R-:W-:Y:S05]  /*0ee0*/  BSYNC.RELIABLE B1 ;  /* 0x0000000000017941 */ /* 0x000fea0003800100 */
.L_x_29:
[----:B--2345:R-:W2:Y:S02]  /*0ef0*/  @!P3 LDS R3, [UR8+0x8] ;  /* 0x00000808ff03b984 */ /* 0x03cea40008000800 */
[----:B--2---:R-:W-:-:S05]  /*0f00*/  @!P3 LOP3.LUT R3, R3, 0x8000, RZ, 0xb8, !PT ;  /* 0x000080000303b812 */ /* 0x004fca00078eb8ff */
[----:B------:R4:W-:Y:S02]  /*0f10*/  @!P3 STS [UR8+0x8], R3 ;  /* 0x00000803ff00b988 */ /* 0x0009e40008000808 */
.L_x_33:
[----:B------:R-:W-:Y:S05]  /*0f20*/  BSYNC.RECONVERGENT B2 ;  /* 0x0000000000027941 */ /* 0x000fea0003800200 */
.L_x_28:
[----:B------:R-:W-:Y:S05]  /*0f30*/  WARPSYNC.ALL ;  /* 0x0000000000007948 */ /* 0x000fea0003800000 */
[----:B------:R-:W-:Y:S01]  /*0f40*/  NOP ;  /* 0x0000000000007918 */ /* 0x000fe20000000000 */
[----:B------:R-:W-:-:S04]  /*0f50*/  UIADD3 UR5, UPT, UPT, UR4, 0x80, URZ ;  /* 0x0000008004057890 */ /* 0x000fc8000fffe0ff */
[----:B------:R-:W-:-:S04]  /*0f60*/  UIADD3 UR26, UP0, UPT, UR5, UR20, URZ ;  /* 0x00000014051a7290 */ /* 0x000fc8000ff1e0ff */
[----:B------:R-:W-:Y:S01]  /*0f70*/  ULEA.HI.X.SX32 UR27, UR5, UR21, 0x1, UP0 ;  /* 0x00000015051b7291 */ /* 0x000fe200080f0eff */
[----:B------:R-:W-:Y:S11]  /*0f80*/  @P0 BRA `(.L_x_34) ;  /* 0x0000000000300947 */ /* 0x000ff60003800000 */
        /* <DEDUP_REMOVED lines=12> */
.L_x_34:
[----:B------:R-:W-:Y:S05]  /*1050*/  @P0 BRA `(.L_x_35) ;  /* 0x00000000000c0947 */ /* 0x000fea0003800000 */
[----:B------:R0:W-:Y:S01]  /*1060*/  UTMACMDFLUSH ;  /* 0x00000000000079b7 */ /* 0x0001e20000000000 */
[----:B------:R-:W-:Y:S05]  /*1070*/  @P0 BRA `(.L_x_35) ;  /* 0x0000000000040947 */ /* 0x000fea0003800000 */
[----:B------:R-:W-:-:S04]  /*1080*/  DEPBAR.LE SB0, 0x0 ;  /* 0x000080000000791a */ /* 0x000fc80000000000 */
.L_x_35:
        /* <DEDUP_REMOVED lines=8> */
[----:B---345:R-:W3:Y:S01]  /*1110*/  LDS R3, [UR8+0x8] ;  /* 0x00000808ff037984 */ /* 0x038ee20008000800 */
[----:B------:R-:W4:Y:S01]  /*1120*/  LDC.64 R8, c[0x0][0x390] ;  /* 0x0000e400ff087b82 */ /* 0x000f220000000a00 */
[----:B------:R-:W-:Y:S02]  /*1130*/  IMAD.MOV.U32 R4, RZ, RZ, 0x70 ;  /* 0x00000070ff047424 */ /* 0x000fe400078e00ff */
[----:B----4-:R4:W-:Y:S03]  /*1140*/  STS.64 [UR8], R8 ;  /* 0x00000008ff007988 */ /* 0x0109e60008000a08 */
[----:B---3--:R-:W-:-:S05]  /*1150*/  LOP3.LUT R3, R3, 0x10, R4, 0xd8, !PT ;  /* 0x0000001003037812 */ /* 0x008fca00078ed804 */
[----:B------:R4:W-:Y:S02]  /*1160*/  STS [UR8+0x8], R3 ;  /* 0x00000803ff007988 */ /* 0x0009e40008000808 */
.L_x_37:
[----:B-----5:R-:W-:Y:S05]  /*1170*/  BSYNC.RECONVERGENT B2 ;  /* 0x0000000000027941 */ /* 0x020fea0003800200 */
.L_x_36:
[----:B------:R-:W-:Y:S04]  /*1180*/  BSSY.RECONVERGENT B3, `(.L_x_38) ;  /* 0x0000011000037945 */ /* 0x000fe80003800200 */
[----:B------:R-:W-:Y:S04]  /*1190*/  BSSY.RELIABLE B2, `(.L_x_39) ;  /* 0x000000e000027945 */ /* 0x000fe80003800100 */
[----:B------:R-:W-:Y:S05]  /*11a0*/  @P3 BRA `(.L_x_40) ;  /* 0x0000000000243947 */ /* 0x000fea0003800000 */
[----:B---34-:R-:W3:Y:S01]  /*11b0*/  LDS R3, [UR8+0x34] ;  /* 0x00003408ff037984 */ /* 0x018ee20008000800 */
[----:B------:R-:W-:-:S05]  /*11c0*/  IMAD.MOV.U32 R4, RZ, RZ, 0x3f000000 ;  /* 0x3f000000ff047424 */ /* 0x000fca00078e00ff */
[----:B---3--:R-:W-:-:S05]  /*11d0*/  LOP3.LUT R3, R3, 0xff000000, R4, 0xb8, !PT ;  /* 0xff00000003037812 */ /* 0x008fca00078eb804 */
[----:B------:R3:W-:Y:S01]  /*11e0*/  STS [UR8+0x34], R3 ;  /* 0x00003403ff007988 */ /* 0x0007e20008000808 */
[----:B------:R-:W-:Y:S05]  /*11f0*/  @P3 BRA `(.L_x_41) ;  /* 0x00000000001c3947 */ /* 0x000fea0003800000 */
[----:B---3--:R-:W3:Y:S01]  /*1200*/  LDS R3, [UR8+0x38] ;  /* 0x00003808ff037984 */ /* 0x008ee20008000800 */
[----:B------:R-:W-:-:S05]  /*1210*/  IMAD.MOV.U32 R4, RZ, RZ, 0x7f ;  /* 0x0000007fff047424 */ /* 0x000fca00078e00ff */
[----:B---3--:R-:W-:-:S05]  /*1220*/  LOP3.LUT R3, R3, 0xff, R4, 0xb8, !PT ;  /* 0x000000ff03037812 */ /* 0x008fca00078eb804 */
[----:B------:R5:W-:Y:S02]  /*1230*/  STS [UR8+0x38], R3 ;  /* 0x00003803ff007988 */ /* 0x000be40008000808 */
.L_x_40:
[----:B------:R-:W-:Y:S05]  /*1240*/  @P3 BREAK.RELIABLE B2 ;  /* 0x0000000000023942 */ /* 0x000fea0003800100 */
[----:B------:R-:W-:Y:S05]  /*1250*/  @P3 BRA `(.L_x_42) ;  /* 0x00000000000c3947 */ /* 0x000fea0003800000 */
[----:B------:R2:W-:Y:S02]  /*1260*/  STS [UR8+0x20], R6 ;  /* 0x00002006ff007988 */ /* 0x0005e40008000808 */
.L_x_41:
[----:B------:R-:W-:Y:S05]  /*1270*/  BSYNC.RELIABLE B2 ;  /* 0x0000000000027941 */ /* 0x000fea0003800100 */
.L_x_39:
[----:B------:R2:W-:Y:S02]  /*1280*/  @!P3 STS [UR8+0x24], R2 ;  /* 0x00002402ff00b988 */ /* 0x0005e40008000808 */
.L_x_42:
[----:B------:R-:W-:Y:S05]  /*1290*/  BSYNC.RECONVERGENT B3 ;  /* 0x0000000000037941 */ /* 0x000fea0003800200 */
.L_x_38:
[----:B------:R-:W-:Y:S05]  /*12a0*/  WARPSYNC.ALL ;  /* 0x0000000000007948 */ /* 0x000fea0003800000 */
[----:B------:R-:W-:Y:S01]  /*12b0*/  NOP ;  /* 0x0000000000007918 */ /* 0x000fe20000000000 */
[----:B------:R-:W-:Y:S04]  /*12c0*/  BSSY.RECONVERGENT B3, `(.L_x_43) ;  /* 0x000000e000037945 */ /* 0x000fe80003800200 */
[----:B------:R-:W-:Y:S05]  /*12d0*/  @P3 BRA `(.L_x_44) ;  /* 0x0000000000303947 */ /* 0x000fea0003800000 */
[----:B---345:R-:W3:Y:S01]  /*12e0*/  LDS R3, [UR8+0x34] ;  /* 0x00003408ff037984 */ /* 0x038ee20008000800 */
[----:B------:R-:W4:Y:S03]  /*12f0*/  LDC.64 R4, c[0x0][0x3b8] ;  /* 0x0000ee00ff047b82 */ /* 0x000f260000000a00 */
[----:B--2---:R-:W2:Y:S01]  /*1300*/  LDS R2, [UR8+0x1c] ;  /* 0x00001c08ff027984 */ /* 0x004ea20008000800 */
[C---:B----4-:R-:W-:Y:S01]  /*1310*/  SHF.L.U64.HI R5, R4.reuse, 0x1, R5 ;  /* 0x0000000104057819 */ /* 0x050fe20000010205 */
[----:B------:R-:W-:-:S03]  /*1320*/  IMAD.SHL.U32 R4, R4, 0x2, RZ ;  /* 0x0000000204047824 */ /* 0x000fc600078e00ff */
[--C-:B------:R-:W-:Y:S02]  /*1330*/  SHF.R.U32.HI R7, RZ, 0x4, R5.reuse ;  /* 0x00000004ff077819 */ /* 0x100fe40000011605 */
[----:B------:R-:W-:-:S05]  /*1340*/  SHF.R.U64 R4, R4, 0x4, R5 ;  /* 0x0000000404047819 */ /* 0x000fca0000001205 */
[----:B------:R4:W-:Y:S01]  /*1350*/  STS [UR8+0xc], R4 ;  /* 0x00000c04ff007988 */ /* 0x0009e20008000808 */
[----:B---3--:R-:W-:Y:S02]  /*1360*/  LOP3.LUT R3, R3, 0x7, RZ, 0xb8, !PT ;  /* 0x0000000703037812 */ /* 0x008fe400078eb8ff */
[----:B--2---:R-:W-:-:S03]  /*1370*/  LOP3.LUT R2, R2, 0xf, R7, 0xb8, !PT ;  /* 0x0000000f02027812 */ /* 0x004fc600078eb807 */
[----:B------:R4:W-:Y:S04]  /*1380*/  STS [UR8+0x34], R3 ;  /* 0x00003403ff007988 */ /* 0x0009e80008000808 */
[----:B------:R4:W-:Y:S02]  /*1390*/  STS [UR8+0x1c], R2 ;  /* 0x00001c02ff007988 */ /* 0x0009e40008000808 */
.L_x_44:
[----:B------:R-:W-:Y:S05]  /*13a0*/  BSYNC.RECONVERGENT B3 ;  /* 0x0000000000037941 */ /* 0x000fea0003800200 */
.L_x_43:
[----:B------:R-:W-:Y:S04]  /*13b0*/  BSSY.RECONVERGENT B4, `(.L_x_45) ;  /* 0x000001a000047945 */ /* 0x000fe80003800200 */
[----:B------:R-:W-:Y:S04]  /*13c0*/  BSSY.RELIABLE B3, `(.L_x_46) ;  /* 0x0000015000037945 */ /* 0x000fe80003800100 */
[----:B------:R-:W-:Y:S05]  /*13d0*/  @P3 BRA `(.L_x_47) ;  /* 0x0000000000203947 */ /* 0x000fea0003800000 */
[----:B--2-4-:R-:W2:Y:S02]  /*13e0*/  LDS R2, [UR8+0x34] ;  /* 0x00003408ff027984 */ /* 0x014ea40008000800 */
[----:B--2---:R-:W-:-:S05]  /*13f0*/  LOP3.LUT R2, R2, 0x38, RZ, 0xb8, !PT ;  /* 0x0000003802027812 */ /* 0x004fca00078eb8ff */
[----:B------:R2:W-:Y:S01]  /*1400*/  STS [UR8+0x34], R2 ;  /* 0x00003402ff007988 */ /* 0x0005e20008000808 */
[----:B------:R-:W-:Y:S05]  /*1410*/  @P3 BRA `(.L_x_48) ;  /* 0x0000000000203947 */ /* 0x000fea0003800000 */
[----:B--2---:R-:W2:Y:S01]  /*1420*/  LDS R2, [UR8+0x8] ;  /* 0x00000808ff027984 */ /* 0x004ea20008000800 */
[----:B---3-5:R-:W-:-:S05]  /*1430*/  IMAD.MOV.U32 R3, RZ, RZ, 0x780 ;  /* 0x00000780ff037424 */ /* 0x028fca00078e00ff */
[----:B--2---:R-:W-:-:S05]  /*1440*/  LOP3.LUT R2, R2, 0x300, R3, 0xd8, !PT ;  /* 0x0000030002027812 */ /* 0x004fca00078ed803 */
[----:B------:R2:W-:Y:S02]  /*1450*/  STS [UR8+0x8], R2 ;  /* 0x00000802ff007988 */ /* 0x0005e40008000808 */
.L_x_47:
[----:B------:R-:W-:Y:S05]  /*1460*/  @P3 BRA `(.L_x_49) ;  /* 0x0000000000283947 */ /* 0x000fea0003800000 */
[----:B--2-4-:R-:W2:Y:S02]  /*1470*/  LDS R2, [UR8+0x8] ;  /* 0x00000808ff027984 */ /* 0x014ea40008000800 */
[----:B--2---:R-:W-:-:S05]  /*1480*/  LOP3.LUT R2, R2, 0x1800, RZ, 0xb8, !PT ;  /* 0x0000180002027812 */ /* 0x004fca00078eb8ff */
[----:B------:R4:W-:Y:S02]  /*1490*/  STS [UR8+0x8], R2 ;  /* 0x00000802ff007988 */ /* 0x0009e40008000808 */
.L_x_48:
[----:B------:R-:W-:Y:S05]  /*14a0*/  @P3 BREAK.RELIABLE B3 ;  /* 0x0000000000033942 */ /* 0x000fea0003800100 */
[----:B------:R-:W-:Y:S05]  /*14b0*/  @P3 BRA `(.L_x_50) ;  /* 0x0000000000243947 */ /* 0x000fea0003800000 */
[----:B--2-4-:R-:W2:Y:S01]  /*14c0*/  LDS R2, [UR8+0x8] ;  /* 0x00000808ff027984 */ /* 0x014ea20008000800 */
[----:B---3-5:R-:W-:-:S05]  /*14d0*/  IMAD.MOV.U32 R3, RZ, RZ, 0x6000 ;  /* 0x00006000ff037424 */ /* 0x028fca00078e00ff */
[----:B--2---:R-:W-:-:S04]  /*14e0*/  LOP3.LUT R2, R2, 0x6000, R3, 0xd8, !PT ;  /* 0x0000600002027812 */ /* 0x004fc800078ed803 */
[----:B------:R-:W-:-:S05]  /*14f0*/  LOP3.LUT R2, R2, 0x400000, RZ, 0xb8, !PT ;  /* 0x0040000002027812 */ /* 0x000fca00078eb8ff */
[----:B------:R2:W-:Y:S02]  /*1500*/  STS [UR8+0x8], R2 ;  /* 0x00000802ff007988 */ /* 0x0005e40008000808 */
.L_x_49:
[----:B------:R-:W-:Y:S05]  /*1510*/  BSYNC.RELIABLE B3 ;  /* 0x0000000000037941 */ /* 0x000fea0003800100 */
.L_x_46:
[----:B--2-4-:R-:W2:Y:S02]  /*1520*/  @!P3 LDS R2, [UR8+0x8] ;  /* 0x00000808ff02b984 */ /* 0x014ea40008000800 */
[----:B--2---:R-:W-:-:S05]  /*1530*/  @!P3 LOP3.LUT R2, R2, 0x8000, RZ, 0xb8, !PT ;  /* 0x000080000202b812 */ /* 0x004fca00078eb8ff */
[----:B------:R2:W-:Y:S02]  /*1540*/  @!P3 STS [UR8+0x8], R2 ;  /* 0x00000802ff00b988 */ /* 0x0005e40008000808 */
.L_x_50:
[----:B------:R-:W-:Y:S05]  /*1550*/  BSYNC.RECONVERGENT B4 ;  /* 0x0000000000047941 */ /* 0x000fea0003800200 */
.L_x_45:
[----:B------:R-:W-:Y:S05]  /*1560*/  WARPSYNC.ALL ;  /* 0x0000000000007948 */ /* 0x000fea0003800000 */
[----:B------:R-:W-:Y:S01]  /*1570*/  NOP ;  /* 0x0000000000007918 */ /* 0x000fe20000000000 */
[----:B------:R-:W-:-:S04]  /*1580*/  UIADD3 UR4, UPT, UPT, UR4, 0x100, URZ ;  /* 0x0000010004047890 */ /* 0x000fc8000fffe0ff */
[----:B------:R-:W-:-:S04]  /*1590*/  UIADD3 UR20, UP0, UPT, UR4, UR20, URZ ;  /* 0x0000001404147290 */ /* 0x000fc8000ff1e0ff */
[----:B------:R-:W-:Y:S01]  /*15a0*/  ULEA.HI.X.SX32 UR21, UR4, UR21, 0x1, UP0 ;  /* 0x0000001504157291 */ /* 0x000fe200080f0eff */
[----:B------:R-:W-:Y:S11]  /*15b0*/  @P0 BRA `(.L_x_51) ;  /* 0x0000000000300947 */ /* 0x000ff60003800000 */
[----:B--2-4-:R-:W2:Y:S01]  /*15c0*/  S2R R2, SR_LANEID ;  /* 0x0000000000027919 */ /* 0x014ea20000000000 */
[----:B------:R-:W-:Y:S05]  /*15d0*/  WARPSYNC.ALL ;  /* 0x0000000000007948 */ /* 0x000fea0003800000 */
[----:B------:R-:W-:Y:S01]  /*15e0*/  NOP ;  /* 0x0000000000007918 */ /* 0x000fe20000000000 */
[----:B--2---:R-:W-:-:S05]  /*15f0*/  IMAD.SHL.U32 R4, R2, 0x4, RZ ;  /* 0x0000000402047824 */ /* 0x004fca00078e00ff */
[----:B------:R-:W2:Y:S01]  /*1600*/  LDS R5, [R4+UR8] ;  /* 0x0000000804057984 */ /* 0x000ea20008000800 */
[----:B------:R-:W-:-:S05]  /*1610*/  IADD3 R2, P1, PT, R4, UR20, RZ ;  /* 0x0000001404027c10 */ /* 0x000fca000ff3e0ff */
[----:B---3-5:R-:W-:-:S05]  /*1620*/  IMAD.X R3, RZ, RZ, UR21, P1 ;  /* 0x00000015ff037e24 */ /* 0x028fca00088e06ff */
[----:B--2---:R2:W3:Y:S01]  /*1630*/  ATOMG.E.EXCH.STRONG.GPU PT, RZ, [R2], R5 ;  /* 0x0000000502ff73a8 */ /* 0x0044e200041ee100 */
[----:B------:R-:W-:-:S04]  /*1640*/  DEPBAR {5,4,3,2,1,0} ;  /* 0x0000003f0000791a */ /* 0x000fc80000000000 */
[----:B------:R-:W4:Y:S02]  /*1650*/  CCTL.E.C.LDCU.IV.DEEP [UR20] ;  /* 0x0000000014007540 */ /* 0x000f240009c08000 */
[----:B----4-:R2:W-:Y:S01]  /*1660*/  UTMACCTL.IV [UR20] ;  /* 0x00000000140079b9 */ /* 0x0105e20008000000 */
[----:B------:R-:W-:Y:S01]  /*1670*/  NOP ;  /* 0x0000000000007918 */ /* 0x000fe20000000000 */
.L_x_51:
[----:B------:R-:W-:Y:S05]  /*1680*/  @P0 BRA `(.L_x_52) ;  /* 0x00000000000c0947 */ /* 0x000fea0003800000 */
[----:B------:R0:W-:Y:S01]  /*1690*/  UTMACMDFLUSH ;  /* 0x00000000000079b7 */ /* 0x0001e20000000000 */
[----:B------:R-:W-:Y:S05]  /*16a0*/  @P0 BRA `(.L_x_52) ;  /* 0x0000000000040947 */ /* 0x000fea0003800000 */
[----:B------:R-:W-:-:S04]  /*16b0*/  DEPBAR.LE SB0, 0x0 ;  /* 0x000080000000791a */ /* 0x000fc80000000000 */
.L_x_52:
[----:B------:R-:W-:Y:S05]  /*16c0*/  WARPSYNC.ALL ;  /* 0x0000000000007948 */ /* 0x000fea0003800000 */
[----:B------:R-:W-:Y:S01]  /*16d0*/  NOP ;  /* 0x0000000000007918 */ /* 0x000fe20000000000 */
[----:B---3--:R-:W-:Y:S01]  /*16e0*/  BAR.SYNC.DEFER_BLOCKING 0x0 ;  /* 0x0000000000007b1d */ /* 0x008fe20000010000 */
[----:B--2-4-:R-:W-:Y:S01]  /*16f0*/  SHF.R.U32.HI R2, RZ, 0x5, R0 ;  /* 0x00000005ff027819 */ /* 0x014fe20000011600 */
[----:B------:R-:W-:Y:S01]  /*1700*/  UIADD3 UR15, UPT, UPT, UR8, 0x6010, URZ ;  /* 0x00006010080f7890 */ /* 0x000fe2000fffe0ff */
[----:B------:R-:W-:Y:S01]  /*1710*/  ISETP.GE.AND P0, PT, R12, 0x1, PT ;  /* 0x000000010c00780c */ /* 0x000fe20003f06270 */
[----:B------:R-:W-:Y:S01]  /*1720*/  USHF.L.U32 UR19, UR7, 0x7, URZ ;  /* 0x0000000707137899 */ /* 0x000fe200080006ff */
[----:B------:R-:W-:Y:S01]  /*1730*/  R2UR UR22, R2 ;  /* 0x00000000021672ca */ /* 0x000fe200000e0000 */
[----:B------:R-:W-:Y:S01]  /*1740*/  VOTEU.ALL UP0, P3 ;  /* 0x0000000000ff7886 */ /* 0x000fe20001800000 */
[----:B------:R-:W-:Y:S01]  /*1750*/  UMOV UR4, 0x1 ;  /* 0x0000000100047882 */ /* 0x000fe20000000000 */
[----:B------:R-:W-:Y:S01]  /*1760*/  VOTEU.ALL UP1, P3 ;  /* 0x0000000000ff7886 */ /* 0x000fe20001820000 */
[----:B------:R-:W-:Y:S01]  /*1770*/  USHF.L.U32 UR14, UR9, 0x6, URZ ;  /* 0x00000006090e7899 */ /* 0x000fe200080006ff */
[----:B------:R-:W-:Y:S01]  /*1780*/  BSSY.RECONVERGENT B4, `(.L_x_53) ;  /* 0x0000018000047945 */ /* 0x000fe20003800200 */
[----:B------:R-:W-:-:S04]  /*1790*/  @!UP0 UIADD3 UR10, UPT, UPT, -UR4, 0x100000, URZ ;  /* 0x00100000040a8890 */ /* 0x000fc8000fffe1ff */
[----:B------:R-:W-:Y:S02]  /*17a0*/  @!UP0 USHF.L.U32 UR11, UR10, 0xb, URZ ;  /* 0x0000000b0a0b8899 */ /* 0x000fe400080006ff */
[----:B------:R-:W-:Y:S02]  /*17b0*/  @!UP0 USHF.L.U32 UR10, UR10, 0x1, URZ ;  /* 0x000000010a0a8899 */ /* 0x000fe400080006ff */
[----:B------:R-:W-:-:S04]  /*17c0*/  @!UP0 UIADD3 UR4, UPT, UPT, -UR4, 0x100000, URZ ;  /* 0x0010000004048890 */ /* 0x000fc8000fffe1ff */
[----:B------:R-:W-:Y:S02]  /*17d0*/  @!UP0 USHF.L.U32 UR5, UR4, 0xb, URZ ;  /* 0x0000000b04058899 */ /* 0x000fe400080006ff */
[----:B------:R-:W-:Y:S01]  /*17e0*/  @!UP0 USHF.L.U32 UR4, UR4, 0x1, URZ ;  /* 0x0000000104048899 */ /* 0x000fe200080006ff */
[----:B------:R-:W-:Y:S01]  /*17f0*/  VOTEU.ALL UP0, P3 ;  /* 0x0000000000ff7886 */ /* 0x000fe20001800000 */
[----:B------:R-:W2:Y:S04]  /*1800*/  FENCE.VIEW.ASYNC.S ;  /* 0x00000000000073c6 */ /* 0x000ea80000000000 */
[----:B--2---:R2:W3:Y:S06]  /*1810*/  @!UP0 SYNCS.EXCH.64 URZ, [UR8+0x6000], UR10 ;  /* 0x0060000a08ff85b2 */ /* 0x0044ec0008000100 */
[----:B------:R2:W3:Y:S02]  /*1820*/  @!UP1 SYNCS.EXCH.64 URZ, [UR8+0x6010], UR4 ;  /* 0x0060100408ff95b2 */ /* 0x0004e40008000100 */
[----:B---3--:R-:W-:Y:S06]  /*1830*/  BAR.SYNC.DEFER_BLOCKING 0x0 ;  /* 0x0000000000007b1d */ /* 0x008fec0000010000 */
[----:B------:R-:W-:Y:S05]  /*1840*/  @P3 BRA `(.L_x_54) ;  /* 0x00000000002c3947 */ /* 0x000fea0003800000 */
[----:B--2---:R-:W-:Y:S02]  /*1850*/  UMOV UR4, 0x1 ;  /* 0x0000000100047882 */ /* 0x004fe40000000000 */
[----:B------:R-:W-:-:S04]  /*1860*/  UIADD3 UR10, UPT, UPT, -UR4, 0x100000, URZ ;  /* 0x00100000040a7890 */ /* 0x000fc8000fffe1ff */
[----:B------:R-:W-:Y:S02]  /*1870*/  USHF.L.U32 UR11, UR10, 0xb, URZ ;  /* 0x0000000b0a0b7899 */ /* 0x000fe400080006ff */
[----:B------:R-:W-:Y:S02]  /*1880*/  USHF.L.U32 UR10, UR10, 0x1, URZ ;  /* 0x000000010a0a7899 */ /* 0x000fe400080006ff */
[----:B------:R-:W-:-:S04]  /*1890*/  UIADD3 UR4, UPT, UPT, -UR4, 0x100000, URZ ;  /* 0x0010000004047890 */ /* 0x000fc8000fffe1ff */
[----:B------:R-:W-:Y:S02]  /*18a0*/  USHF.L.U32 UR5, UR4, 0xb, URZ ;  /* 0x0000000b04057899 */ /* 0x000fe400080006ff */
[----:B------:R-:W-:Y:S01]  /*18b0*/  USHF.L.U32 UR4, UR4, 0x1, URZ ;  /* 0x0000000104047899 */ /* 0x000fe200080006ff */
[----:B------:R-:W2:Y:S03]  /*18c0*/  FENCE.VIEW.ASYNC.S ;  /* 0x00000000000073c6 */ /* 0x000ea60000000000 */
[----:B--2---:R3:W4:Y:S08]  /*18d0*/  SYNCS.EXCH.64 URZ, [UR8+0x6008], UR10 ;  /* 0x0060080a08ff75b2 */ /* 0x0047300008000100 */
[----:B------:R3:W2:Y:S02]  /*18e0*/  SYNCS.EXCH.64 URZ, [UR8+0x6018], UR4 ;  /* 0x0060180408ff75b2 */ /* 0x0006a40008000100 */
[----:B---3--:R-:W-:Y:S01]  /*18f0*/  NOP ;  /* 0x0000000000007918 */ /* 0x008fe20000000000 */
.L_x_54:
[----:B--2---:R-:W-:Y:S05]  /*1900*/  BSYNC.RECONVERGENT B4 ;  /* 0x0000000000047941 */ /* 0x004fea0003800200 */
.L_x_53:
[----:B------:R-:W-:Y:S05]  /*1910*/  @!P0 BRA `(.L_x_55) ;  /* 0x0000000800208947 */ /* 0x000fea0003800000 */
[----:B----4-:R-:W-:Y:S01]  /*1920*/  BAR.SYNC.DEFER_BLOCKING 0x0 ;  /* 0x0000000000007b1d */ /* 0x010fe20000010000 */
[----:B------:R-:W-:Y:S01]  /*1930*/  @!P3 IMAD.MOV.U32 R2, RZ, RZ, 0x3000 ;  /* 0x00003000ff02b424 */ /* 0x000fe200078e00ff */
[----:B------:R-:W-:Y:S02]  /*1940*/  ELECT P1, URZ, PT ;  /* 0x0000000000ff782f */ /* 0x000fe40003820000 */
[----:B------:R-:W-:Y:S02]  /*1950*/  ELECT P0, URZ, PT ;  /* 0x0000000000ff782f */ /* 0x000fe40003800000 */
[C---:B------:R-:W-:Y:S01]  /*1960*/  ISETP.LT.U32.AND P1, PT, R68.reuse, 0x20, P1 ;  /* 0x000000204400780c */ /* 0x040fe20000f21070 */
[----:B------:R-:W-:Y:S01]  /*1970*/  UMOV UR11, UR19 ;  /* 0x00000013000b7c82 */ /* 0x000fe20008000000 */
[----:B------:R-:W-:Y:S01]  /*1980*/  ISETP.LT.U32.AND P0, PT, R68, 0x20, P0 ;  /* 0x000000204400780c */ /* 0x000fe20000701070 */
[----:B------:R-:W-:Y:S01]  /*1990*/  UIADD3 UR4, UPT, UPT, UR8, 0x4000, URZ ;  /* 0x0000400008047890 */ /* 0x000fe2000fffe0ff */
[----:B------:R-:W-:-:S09]  /*19a0*/  UMOV UR6, UR14 ;  /* 0x0000000e00067c82 */ /* 0x000fd20008000000 */
[----:B------:R-:W-:Y:S01]  /*19b0*/  VOTEU.ANY UP0, P1 ;  /* 0x0000000000ff7886 */ /* 0x000fe20000800100 */
[----:B------:R-:W-:Y:S01]  /*19c0*/  VOTEU.ANY UP2, P1 ;  /* 0x0000000000ff7886 */ /* 0x000fe20000840100 */
[----:B------:R-:W-:Y:S01]  /*19d0*/  VOTEU.ANY UP1, P0 ;  /* 0x0000000000ff7886 */ /* 0x000fe20000020100 */
[----:B------:R-:W-:Y:S01]  /*19e0*/  VOTEU.ANY UP3, P0 ;  /* 0x0000000000ff7886 */ /* 0x000fe20000060100 */
[----:B------:R2:W-:Y:S01]  /*19f0*/  @!P3 SYNCS.ARRIVE.TRANS64 RZ, [UR8+0x6000], R2 ;  /* 0x00600002ffffb9a7 */ /* 0x0005e20008000008 */
[----:B------:R3:W-:Y:S06]  /*1a00*/  MEMBAR.ALL.CTA ;  /* 0x0000000000007992 */ /* 0x0007ec0000008000 */
[----:B---3--:R-:W3:Y:S01]  /*1a10*/  FENCE.VIEW.ASYNC.S ;  /* 0x00000000000073c6 */ /* 0x008ee20000000000 */
[----:B------:R-:W-:Y:S01]  /*1a20*/  @UP0 UIADD3 UR9, UPT, UPT, UR8, 0x6000, URZ ;  /* 0x0000600008090890 */ /* 0x000fe2000fffe0ff */
[----:B------:R-:W-:Y:S01]  /*1a30*/  @UP0 UMOV UR10, URZ ;  /* 0x000000ff000a0c82 */ /* 0x000fe20008000000 */
[----:B------:R-:W-:Y:S01]  /*1a40*/  @UP1 UIADD3 UR5, UPT, UPT, UR8, 0x6000, URZ ;  /* 0x0000600008051890 */ /* 0x000fe2000fffe0ff */
[----:B------:R-:W-:Y:S01]  /*1a50*/  @UP1 UMOV UR7, URZ ;  /* 0x000000ff00071c82 */ /* 0x000fe20008000000 */
[----:B------:R-:W-:Y:S01]  /*1a60*/  UISETP.NE.U32.AND UP0, UPT, UR22, URZ, UPT ;  /* 0x000000ff1600728c */ /* 0x000fe2000bf05070 */
[----:B---3--:R-:W-:Y:S06]  /*1a70*/  BAR.SYNC.DEFER_BLOCKING 0x0 ;  /* 0x0000000000007b1d */ /* 0x008fec0000010000 */
[----:B------:R2:W-:Y:S02]  /*1a80*/  @UP2 UTMALDG.2D [UR8], [UR24] ;  /* 0x00000008180025b4 */ /* 0x0005e40008008000 */
[----:B------:R-:W-:Y:S06]  /*1a90*/  BAR.SYNC.DEFER_BLOCKING 0x0 ;  /* 0x0000000000007b1d */ /* 0x000fec0000010000 */
[----:B------:R2:W-:Y:S02]  /*1aa0*/  @UP3 UTMALDG.2D [UR4], [UR26] ;  /* 0x000000041a0035b4 */ /* 0x0005e40008008000 */
[----:B------:R-:W-:Y:S06]  /*1ab0*/  BAR.SYNC.DEFER_BLOCKING 0x0 ;  /* 0x0000000000007b1d */ /* 0x000fec0000010000 */
[----:B------:R-:W3:Y:S02]  /*1ac0*/  SYNCS.PHASECHK.TRANS64.TRYWAIT P0, [UR8+0x6000], RZ ;  /* 0x006000ffff0075a7 */ /* 0x000ee40008001108 */
[----:B--23--:R-:W-:Y:S05]  /*1ad0*/  @!P0 BRA `(.L_x_56) ;  /* 0x0000000c00a48947 */ /* 0x00cfea0003800000 */
.L_x_70:
[----:B------:R-:W-:Y:S05]  /*1ae0*/  BRA.U UP0, `(.L_x_57) ;  /* 0x0000000100547547 */ /* 0x000fea000b800000 */
[----:B------:R-:W-:Y:S02]  /*1af0*/  USHF.R.U32.HI UR5, URZ, 0x4, UR8 ;  /* 0x00000004ff057899 */ /* 0x000fe40008011608 */
[----:B------:R-:W-:Y:S02]  /*1b00*/  USHF.R.U32.HI UR6, URZ, 0x4, UR4 ;  /* 0x00000004ff067899 */ /* 0x000fe40008011604 */
[----:B------:R-:W-:Y:S02]  /*1b10*/  USGXT.U32 UR4, UR5, 0xe ;  /* 0x0000000e0504789a */ /* 0x000fe40008000000 */
[----:B------:R-:W-:Y:S01]  /*1b20*/  USGXT.U32 UR6, UR6, 0xe ;  /* 0x0000000e0606789a */ /* 0x000fe20008000000 */
[----:B------:R-:W-:Y:S01]  /*1b30*/  UMOV UR10, 0xfffffffe ;  /* 0xfffffffe000a7882 */ /* 0x000fe20000000000 */
[----:B------:R-:W-:Y:S01]  /*1b40*/  UMOV UR11, 0x7fffbfdf ;  /* 0x7fffbfdf000b7882 */ /* 0x000fe20000000000 */
[----:B------:R-:W-:Y:S01]  /*1b50*/  UMOV UR12, 0x80 ;  /* 0x00000080000c7882 */ /* 0x000fe20000000000 */
[----:B------:R-:W-:Y:S01]  /*1b60*/  UMOV UR13, 0x40004040 ;  /* 0x40004040000d7882 */ /* 0x000fe20000000000 */
[----:B------:R-:W-:Y:S01]  /*1b70*/  UMOV UR5, URZ ;  /* 0x000000ff00057c82 */ /* 0x000fe20008000000 */
[----:B------:R-:W-:Y:S01]  /*1b80*/  UMOV UR7, URZ ;  /* 0x000000ff00077c82 */ /* 0x000fe20008000000 */
[----:B------:R-:W-:-:S02]  /*1b90*/  UIADD3.64 UR10, UPT, UPT, UR4, -UR10, URZ ;  /* 0x8000000a040a7297 */ /* 0x000fc4000fffe0ff */
[----:B------:R-:W-:Y:S01]  /*1ba0*/  UIADD3.64 UR12, UPT, UPT, UR6, UR12, URZ ;  /* 0x0000000c060c7297 */ /* 0x000fe2000fffe0ff */
[----:B------:R-:W-:Y:S01]  /*1bb0*/  UMOV UR16, 0x0 ;  /* 0x0000000000107882 */ /* 0x000fe20000000000 */
[----:B------:R-:W-:Y:S01]  /*1bc0*/  UMOV UR17, 0x8110010 ;  /* 0x0811001000117882 */ /* 0x000fe20000000000 */
[----:B------:R-:W-:Y:S01]  /*1bd0*/  UMOV UR5, 0x80004020 ;  /* 0x8000402000057882 */ /* 0x000fe20000000000 */
[----:B------:R-:W-:Y:S01]  /*1be0*/  UMOV UR7, 0x40004040 ;  /* 0x4000404000077882 */ /* 0x000fe20000000000 */
[----:B------:R-:W-:Y:S01]  /*1bf0*/  UMOV UR28, 0x0 ;  /* 0x00000000001c7882 */ /* 0x000fe20000000000 */
[----:B------:R-:W-:Y:S01]  /*1c00*/  UMOV UR29, 0x8110010 ;  /* 0x08110010001d7882 */ /* 0x000fe20000000000 */
[----:B------:R2:W-:Y:S02]  /*1c10*/  UTCHMMA gdesc[UR4], gdesc[UR6], tmem[UR23], tmem[UR16], idesc[UR17], !UPT ;  /* 0x00ff1006040075ea */ /* 0x0005e4000f800017 */
[----:B------:R2:W-:Y:S01]  /*1c20*/  UTCHMMA gdesc[UR10], gdesc[UR12], tmem[UR23], tmem[UR28], idesc[UR29], UPT ;  /* 0x00ff1c0c0a0075ea */ /* 0x0005e2000b800017 */
[----:B------:R-:W-:-:S02]  /*1c30*/  NOP ;  /* 0x0000000000007918 */ /* 0x000fc40000000000 */
.L_x_57:
[----:B------:R-:W-:Y:S01]  /*1c40*/  ELECT P0, URZ, PT ;  /* 0x0000000000ff782f */ /* 0x000fe20003800000 */
[----:B--2---:R-:W-:Y:S01]  /*1c50*/  UMOV UR4, UR15 ;  /* 0x0000000f00047c82 */ /* 0x004fe20008000000 */
[----:B------:R-:W-:Y:S02]  /*1c60*/  UMOV UR5, URZ ;  /* 0x000000ff00057c82 */ /* 0x000fe40008000000 */
[----:B------:R-:W-:-:S13]  /*1c70*/  ISETP.LT.U32.AND P0, PT, R68, 0x20, P0 ;  /* 0x000000204400780c */ /* 0x000fda0000701070 */
[----:B------:R-:W-:Y:S01]  /*1c80*/  VOTEU.ANY UP0, P0 ;  /* 0x0000000000ff7886 */ /* 0x000fe20000000100 */
[----:B------:R-:W-:Y:S01]  /*1c90*/  VOTEU.ANY UP1, P0 ;  /* 0x0000000000ff7886 */ /* 0x000fe20000020100 */
[----:B------:R-:W-:-:S03]  /*1ca0*/  ISETP.GE.U32.AND P0, PT, R12, 0x21, PT ;  /* 0x000000210c00780c */ /* 0x000fc60003f06070 */
[----:B------:R-:W-:Y:S02]  /*1cb0*/  @UP0 UMOV UR4, UR4 ;  /* 0x0000000400040c82 */ /* 0x000fe40008000000 */
[----:B------:R2:W-:Y:S01]  /*1cc0*/  @UP1 UTCBAR [UR4], URZ ;  /* 0x000000ff040013e9 */ /* 0x0005e200080000ff */
[----:B------:R-:W-:Y:S06]  /*1cd0*/  BAR.SYNC.DEFER_BLOCKING 0x0 ;  /* 0x0000000000007b1d */ /* 0x000fec0000010000 */
[----:B------:R-:W3:Y:S02]  /*1ce0*/  SYNCS.PHASECHK.TRANS64.TRYWAIT P1, [UR8+0x6010], RZ ;  /* 0x006010ffff0075a7 */ /* 0x000ee40008021108 */
[----:B--23--:R-:W-:Y:S05]  /*1cf0*/  @!P1 BRA `(.L_x_58) ;  /* 0x0000000c00289947 */ /* 0x00cfea0003800000 */
.L_x_71:
[----:B------:R-:W-:Y:S01]  /*1d00*/  UMOV UR4, URZ ;  /* 0x000000ff00047c82 */ /* 0x000fe20008000000 */
[----:B------:R-:W-:Y:S05]  /*1d10*/  @!P0 BRA `(.L_x_55) ;  /* 0x0000000400208947 */ /* 0x000fea0003800000 */
[----:B------:R-:W2:Y:S01]  /*1d20*/  LDCU UR29, c[0x0][0x3a0] ;  /* 0x00007400ff1d77ac */ /* 0x000ea20008000800 */
[----:B------:R-:W-:Y:S01]  /*1d30*/  UMOV UR9, 0x1 ;  /* 0x0000000100097882 */ /* 0x000fe20000000000 */
[----:B------:R-:W-:-:S05]  /*1d40*/  UMOV UR18, 0x20 ;  /* 0x0000002000127882 */ /* 0x000fca0000000000 */
.L_x_62:
[----:B------:R-:W-:Y:S01]  /*1d50*/  BAR.SYNC.DEFER_BLOCKING 0x0 ;  /* 0x0000000000007b1d */ /* 0x000fe20000010000 */
[----:B------:R-:W-:Y:S01]  /*1d60*/  ULEA UR28, UR9, UR8, 0x3 ;  /* 0x00000008091c7291 */ /* 0x000fe2000f8e18ff */
[----:B------:R-:W-:Y:S01]  /*1d70*/  @!P3 IMAD.MOV.U32 R2, RZ, RZ, 0x3000 ;  /* 0x00003000ff02b424 */ /* 0x000fe200078e00ff */
[----:B------:R-:W-:Y:S01]  /*1d80*/  ELECT P1, URZ, PT ;  /* 0x0000000000ff782f */ /* 0x000fe20003820000 */
[----:B------:R-:W-:-:S03]  /*1d90*/  ULEA UR16, UR9, UR8, 0xd ;  /* 0x0000000809107291 */ /* 0x000fc6000f8e68ff */
[----:B------:R-:W-:Y:S02]  /*1da0*/  ISETP.LT.U32.AND P1, PT, R68, 0x20, P1 ;  /* 0x000000204400780c */ /* 0x000fe40000f21070 */
[----:B------:R-:W-:Y:S01]  /*1db0*/  ELECT P0, URZ, PT ;  /* 0x0000000000ff782f */ /* 0x000fe20003800000 */
[----:B------:R-:W-:-:S03]  /*1dc0*/  ULEA UR12, UR9, UR8, 0xc ;  /* 0x00000008090c7291 */ /* 0x000fc6000f8e60ff */
[----:B------:R-:W-:Y:S01]  /*1dd0*/  ISETP.LT.U32.AND P0, PT, R68, 0x20, P0 ;  /* 0x000000204400780c */ /* 0x000fe20000701070 */
[----:B------:R-:W-:Y:S01]  /*1de0*/  UMOV UR15, UR18 ;  /* 0x00000012000f7c82 */ /* 0x000fe20008000000 */
[----:B------:R-:W-:Y:S02]  /*1df0*/  UIADD3 UR12, UPT, UPT, UR12, 0x4000, URZ ;  /* 0x000040000c0c7890 */ /* 0x000fe4000fffe0ff */
[----:B------:R-:W-:-:S03]  /*1e00*/  USHF.L.U32 UR5, UR4, 0x1f, URZ ;  /* 0x0000001f04057899 */ /* 0x000fc600080006ff */
[----:B------:R-:W-:Y:S01]  /*1e10*/  VOTEU.ANY UP0, P1 ;  /* 0x0000000000ff7886 */ /* 0x000fe20000800100 */
[----:B------:R3:W-:Y:S01]  /*1e20*/  @!P3 SYNCS.ARRIVE.TRANS64 RZ, [UR28+0x6000], R2 ;  /* 0x00600002ffffb9a7 */ /* 0x0007e2000800001c */
[----:B------:R4:W-:Y:S06]  /*1e30*/  MEMBAR.ALL.CTA ;  /* 0x0000000000007992 */ /* 0x0009ec0000008000 */
[----:B----4-:R-:W4:Y:S01]  /*1e40*/  FENCE.VIEW.ASYNC.S ;  /* 0x00000000000073c6 */ /* 0x010f220000000000 */
[----:B------:R-:W-:Y:S01]  /*1e50*/  @UP0 UIADD3 UR17, UPT, UPT, UR28, 0x6000, URZ ;  /* 0x000060001c110890 */ /* 0x000fe2000fffe0ff */
[----:B----4-:R-:W-:Y:S01]  /*1e60*/  VOTEU.ANY UP0, P1 ;  /* 0x0000000000ff7886 */ /* 0x010fe20000800100 */
[----:B------:R-:W-:Y:S01]  /*1e70*/  VOTEU.ANY UP1, P0 ;  /* 0x0000000000ff7886 */ /* 0x000fe20000020100 */
[----:B---3--:R-:W-:-:S04]  /*1e80*/  IMAD.U32 R2, RZ, RZ, UR5 ;  /* 0x00000005ff027e24 */ /* 0x008fc8000f8e00ff */
[----:B------:R-:W-:Y:S01]  /*1e90*/  @UP1 UIADD3 UR13, UPT, UPT, UR28, 0x6000, URZ ;  /* 0x000060001c0d1890 */ /* 0x000fe2000fffe0ff */
[----:B------:R-:W-:Y:S01]  /*1ea0*/  VOTEU.ANY UP1, P0 ;  /* 0x0000000000ff7886 */ /* 0x000fe20000020100 */
[----:B------:R-:W-:Y:S06]  /*1eb0*/  BAR.SYNC.DEFER_BLOCKING 0x0 ;  /* 0x0000000000007b1d */ /* 0x000fec0000010000 */
[----:B------:R3:W-:Y:S01]  /*1ec0*/  @UP0 UTMALDG.2D [UR16], [UR24] ;  /* 0x00000010180005b4 */ /* 0x0007e20008008000 */
[----:B------:R-:W-:Y:S01]  /*1ed0*/  UISETP.NE.U32.AND UP0, UPT, UR22, URZ, UPT ;  /* 0x000000ff1600728c */ /* 0x000fe2000bf05070 */
[----:B------:R-:W-:Y:S06]  /*1ee0*/  BAR.SYNC.DEFER_BLOCKING 0x0 ;  /* 0x0000000000007b1d */ /* 0x000fec0000010000 */
[----:B------:R3:W-:Y:S02]  /*1ef0*/  @UP1 UTMALDG.2D [UR12], [UR26] ;  /* 0x0000000c1a0015b4 */ /* 0x0007e40008008000 */
[----:B------:R-:W-:Y:S06]  /*1f00*/  BAR.SYNC.DEFER_BLOCKING 0x0 ;  /* 0x0000000000007b1d */ /* 0x000fec0000010000 */
[----:B------:R-:W4:Y:S02]  /*1f10*/  SYNCS.PHASECHK.TRANS64.TRYWAIT P0, [UR28+0x6000], R2 ;  /* 0x00600002ff0075a7 */ /* 0x000f24000800111c */
[----:B---34-:R-:W-:Y:S05]  /*1f20*/  @!P0 BRA `(.L_x_59) ;  /* 0x0000000800a88947 */ /* 0x018fea0003800000 */
.L_x_72:
[----:B------:R-:W-:Y:S05]  /*1f30*/  BRA.U UP0, `(.L_x_60) ;  /* 0x00000001004c7547 */ /* 0x000fea000b800000 */
[----:B------:R-:W-:Y:S02]  /*1f40*/  USHF.R.U32.HI UR10, URZ, 0x4, UR16 ;  /* 0x00000004ff0a7899 */ /* 0x000fe40008011610 */
[----:B------:R-:W-:Y:S02]  /*1f50*/  USHF.R.U32.HI UR12, URZ, 0x4, UR12 ;  /* 0x00000004ff0c7899 */ /* 0x000fe4000801160c */
[----:B------:R-:W-:Y:S02]  /*1f60*/  USGXT.U32 UR10, UR10, 0xe ;  /* 0x0000000e0a0a789a */ /* 0x000fe40008000000 */
[----:B------:R-:W-:Y:S02]  /*1f70*/  USGXT.U32 UR12, UR12, 0xe ;  /* 0x0000000e0c0c789a */ /* 0x000fe40008000000 */
[----:B------:R-:W-:Y:S02]  /*1f80*/  UIADD3 UR16, UP0, UPT, UR10, 0x2, URZ ;  /* 0x000000020a107890 */ /* 0x000fe4000ff1e0ff */
[----:B------:R-:W-:Y:S01]  /*1f90*/  UIADD3 UR30, UP1, UPT, UR12, 0x80, URZ ;  /* 0x000000800c1e7890 */ /* 0x000fe2000ff3e0ff */
[----:B------:R-:W-:Y:S01]  /*1fa0*/  UMOV UR5, URZ ;  /* 0x000000ff00057c82 */ /* 0x000fe20008000000 */
[----:B------:R-:W-:Y:S01]  /*1fb0*/  UMOV UR6, URZ ;  /* 0x000000ff00067c82 */ /* 0x000fe20008000000 */
[----:B------:R-:W-:-:S02]  /*1fc0*/  UIADD3.X UR17, UPT, UPT, UR5, -0x7fffbfe0, URZ, UP0, !UPT ;  /* 0x8000402005117890 */ /* 0x000fc400087fe4ff */
[----:B------:R-:W-:Y:S01]  /*1fd0*/  UIADD3.X UR31, UPT, UPT, UR6, 0x40004040, URZ, UP1, !UPT ;  /* 0x40004040061f7890 */ /* 0x000fe20008ffe4ff */
[----:B------:R-:W-:Y:S01]  /*1fe0*/  UMOV UR32, 0x0 ;  /* 0x0000000000207882 */ /* 0x000fe20000000000 */
[----:B------:R-:W-:Y:S01]  /*1ff0*/  UMOV UR33, 0x8110010 ;  /* 0x0811001000217882 */ /* 0x000fe20000000000 */
[----:B------:R-:W-:Y:S01]  /*2000*/  UMOV UR11, 0x80004020 ;  /* 0x80004020000b7882 */ /* 0x000fe20000000000 */
[----:B------:R-:W-:Y:S01]  /*2010*/  UMOV UR13, 0x40004040 ;  /* 0x40004040000d7882 */ /* 0x000fe20000000000 */
[----:B------:R-:W-:Y:S01]  /*2020*/  UMOV UR6, 0x0 ;  /* 0x0000000000067882 */ /* 0x000fe20000000000 */
[----:B------:R-:W-:Y:S01]  /*2030*/  UMOV UR7, 0x8110010 ;  /* 0x0811001000077882 */ /* 0x000fe20000000000 */
[----:B------:R3:W-:Y:S02]  /*2040*/  UTCHMMA gdesc[UR10], gdesc[UR12], tmem[UR23], tmem[UR32], idesc[UR33], UPT ;  /* 0x00ff200c0a0075ea */ /* 0x0007e4000b800017 */
[----:B------:R3:W-:Y:S01]  /*2050*/  UTCHMMA gdesc[UR16], gdesc[UR30], tmem[UR23], tmem[UR6], idesc[UR7], UPT ;  /* 0x00ff061e100075ea */ /* 0x0007e2000b800017 */
[----:B------:R-:W-:-:S02]  /*2060*/  NOP ;  /* 0x0000000000007918 */ /* 0x000fc40000000000 */
.L_x_60:
[----:B------:R-:W-:Y:S01]  /*2070*/  ELECT P0, URZ, PT ;  /* 0x0000000000ff782f */ /* 0x000fe20003800000 */
[----:B---3--:R-:W-:-:S03]  /*2080*/  UIADD3 UR6, UPT, UPT, UR28, 0x6010, URZ ;  /* 0x000060101c067890 */ /* 0x008fc6000fffe0ff */
[----:B------:R-:W-:Y:S01]  /*2090*/  ISETP.LT.U32.AND P0, PT, R68, 0x20, P0 ;  /* 0x000000204400780c */ /* 0x000fe20000701070 */
[----:B------:R-:W-:-:S12]  /*20a0*/  UMOV UR7, URZ ;  /* 0x000000ff00077c82 */ /* 0x000fd80008000000 */
[----:B------:R-:W-:Y:S01]  /*20b0*/  VOTEU.ANY UP0, P0 ;  /* 0x0000000000ff7886 */ /* 0x000fe20000000100 */
[----:B------:R-:W-:-:S04]  /*20c0*/  VOTEU.ANY UP1, P0 ;  /* 0x0000000000ff7886 */ /* 0x000fc80000020100 */
[----:B------:R-:W-:Y:S02]  /*20d0*/  @UP0 UMOV UR6, UR6 ;  /* 0x0000000600060c82 */ /* 0x000fe40008000000 */
[----:B------:R3:W-:Y:S01]  /*20e0*/  @UP1 UTCBAR [UR6], URZ ;  /* 0x000000ff060013e9 */ /* 0x0007e200080000ff */
[----:B------:R-:W-:Y:S06]  /*20f0*/  BAR.SYNC.DEFER_BLOCKING 0x0 ;  /* 0x0000000000007b1d */ /* 0x000fec0000010000 */
[----:B------:R-:W4:Y:S02]  /*2100*/  SYNCS.PHASECHK.TRANS64.TRYWAIT P0, [UR28+0x6010], R2 ;  /* 0x00601002ff0075a7 */ /* 0x000f24000800111c */
[----:B---34-:R-:W-:Y:S05]  /*2110*/  @!P0 BRA `(.L_x_61) ;  /* 0x0000000800388947 */ /* 0x018fea0003800000 */
.L_x_73:
[----:B------:R-:W-:Y:S02]  /*2120*/  UIADD3 UR9, UPT, UPT, UR9, 0x1, URZ ;  /* 0x0000000109097890 */ /* 0x000fe4000fffe0ff */
[----:B------:R-:W-:Y:S02]  /*2130*/  UIADD3 UR18, UPT, UPT, UR18, 0x20, URZ ;  /* 0x0000002012127890 */ /* 0x000fe4000fffe0ff */
[----:B------:R-:W-:-:S04]  /*2140*/  UISETP.NE.U32.AND UP0, UPT, UR9, 0x2, UPT ;  /* 0x000000020900788c */ /* 0x000fc8000bf05070 */
[----:B------:R-:W-:Y:S02]  /*2150*/  USEL UR5, URZ, 0x1, UP0 ;  /* 0x00000001ff057887 */ /* 0x000fe40008000000 */
[----:B------:R-:W-:Y:S02]  /*2160*/  USEL UR9, UR9, URZ, UP0 ;  /* 0x000000ff09097287 */ /* 0x000fe40008000000 */
[----:B--2---:R-:W-:Y:S02]  /*2170*/  UISETP.GE.AND UP0, UPT, UR18, UR29, UPT ;  /* 0x0000001d1200728c */ /* 0x004fe4000bf06270 */
[----:B------:R-:W-:-:S07]  /*2180*/  ULOP3.LUT UR4, UR4, UR5, URZ, 0x3c, !UPT ;  /* 0x0000000504047292 */ /* 0x000fce000f8e3cff */
[----:B------:R-:W-:Y:S05]  /*2190*/  BRA.U !UP0, `(.L_x_62) ;  /* 0xfffffff908ec7547 */ /* 0x000fea000b83ffff */
.L_x_55:
[----:B----4-:R-:W-:Y:S06]  /*21a0*/  BAR.SYNC.DEFER_BLOCKING 0x0 ;  /* 0x0000000000007b1d */ /* 0x010fec0000010000 */
[----:B------:R-:W-:Y:S04]  /*21b0*/  BSSY.RECONVERGENT B4, `(.L_x_63) ;  /* 0x0000004000047945 */ /* 0x000fe80003800200 */
[----:B------:R-:W-:Y:S05]  /*21c0*/  @P3 BRA `(.L_x_64) ;  /* 0x0000000000083947 */ /* 0x000fea0003800000 */
[----:B------:R-:W2:Y:S02]  /*21d0*/  SYNCS.CCTL.IV [UR8+0x6000] ;  /* 0x00600000ff0079b1 */ /* 0x000ea40008000008 */
[----:B--2---:R-:W2:Y:S02]  /*21e0*/  SYNCS.CCTL.IV [UR8+0x6010] ;  /* 0x00601000ff0079b1 */ /* 0x004ea40008000008 */
.L_x_64:
[----:B------:R-:W-:Y:S05]  /*21f0*/  BSYNC.RECONVERGENT B4 ;  /* 0x0000000000047941 */ /* 0x000fea0003800200 */
.L_x_63:
[----:B--2---:R-:W-:Y:S06]  /*2200*/  BAR.SYNC.DEFER_BLOCKING 0x0 ;  /* 0x0000000000007b1d */ /* 0x004fec0000010000 */
[----:B------:R-:W-:Y:S04]  /*2210*/  BSSY.RECONVERGENT B4, `(.L_x_65) ;  /* 0x0000004000047945 */ /* 0x000fe80003800200 */
[----:B------:R-:W-:Y:S05]  /*2220*/  @P3 BRA `(.L_x_66) ;  /* 0x0000000000083947 */ /* 0x000fea0003800000 */
[----:B------:R-:W2:Y:S02]  /*2230*/  SYNCS.CCTL.IV [UR8+0x6008] ;  /* 0x00600800ff0079b1 */ /* 0x000ea40008000008 */
[----:B--2---:R-:W2:Y:S02]  /*2240*/  SYNCS.CCTL.IV [UR8+0x6018] ;  /* 0x00601800ff0079b1 */ /* 0x004ea40008000008 */
.L_x_66:
[----:B------:R-:W-:Y:S05]  /*2250*/  BSYNC.RECONVERGENT B4 ;  /* 0x0000000000047941 */ /* 0x000fea0003800200 */
.L_x_65:
[----:B------:R-:W-:Y:S01]  /*2260*/  USHF.L.U32 UR22, UR22, 0x15, URZ ;  /* 0x0000001516167899 */ /* 0x000fe200080006ff */
[C---:B------:R-:W-:Y:S01]  /*2270*/  IMAD.SHL.U32 R2, R0.reuse, 0x80, RZ ;  /* 0x0000008000027824 */ /* 0x040fe200078e00ff */
[----:B------:R-:W-:Y:S01]  /*2280*/  ELECT P0, URZ, PT ;  /* 0x0000000000ff782f */ /* 0x000fe20003800000 */
[----:B-----5:R-:W-:Y:S01]  /*2290*/  IMAD.SHL.U32 R3, R0, 0x10, RZ ;  /* 0x0000001000037824 */ /* 0x020fe200078e00ff */
[----:B------:R-:W-:Y:S02]  /*22a0*/  ULOP3.LUT UR22, UR22, 0x600000, URZ, 0xc0, !UPT ;  /* 0x0060000016167892 */ /* 0x000fe4000f8ec0ff */
[----:B------:R-:W-:Y:S01]  /*22b0*/  LOP3.LUT R0, R2, 0x3f80, RZ, 0xc0, !PT ;  /* 0x00003f8002007812 */ /* 0x000fe200078ec0ff */
[----:B------:R-:W-:Y:S01]  /*22c0*/  UMOV UR9, UR14 ;  /* 0x0000000e00097c82 */ /* 0x000fe20008000000 */
[----:B------:R-:W-:Y:S01]  /*22d0*/  UIADD3 UR22, UPT, UPT, UR23, UR22, URZ ;  /* 0x0000001617167290 */ /* 0x000fe2000fffe0ff */
[----:B------:R-:W-:Y:S01]  /*22e0*/  ISETP.LT.U32.AND P0, PT, R68, 0x20, P0 ;  /* 0x000000204400780c */ /* 0x000fe20000701070 */
[----:B------:R-:W-:Y:S01]  /*22f0*/  UMOV UR10, UR19 ;  /* 0x00000013000a7c82 */ /* 0x000fe20008000000 */
[----:B------:R-:W-:-:S04]  /*2300*/  LOP3.LUT R0, R0, 0x70, R3, 0xf8, !PT ;  /* 0x0000007000007812 */ /* 0x000fc800078ef803 */
[C---:B------:R-:W-:Y:S02]  /*2310*/  LOP3.LUT R2, R0.reuse, 0x10, RZ, 0x3c, !PT ;  /* 0x0000001000027812 */ /* 0x040fe400078e3cff */
[----:B------:R-:W3:Y:S01]  /*2320*/  LDTM.x64 R4, tmem[UR22] ;  /* 0x00000016000479ee */ /* 0x000ee20008340000 */
[----:B------:R-:W-:Y:S01]  /*2330*/  LOP3.LUT R3, R0, 0x20, RZ, 0x3c, !PT ;  /* 0x0000002000037812 */ /* 0x000fe200078e3cff */
[----:B------:R-:W-:-:S03]  /*2340*/  NOP ;  /* 0x0000000000007918 */ /* 0x000fc60000000000 */
[----:B---3--:R-:W-:Y:S01]  /*2350*/  VOTEU.ANY UP1, P0 ;  /* 0x0000000000ff7886 */ /* 0x008fe20000020100 */
[----:B------:R-:W-:Y:S01]  /*2360*/  VOTEU.ANY UP0, P0 ;  /* 0x0000000000ff7886 */ /* 0x000fe20000000100 */
[----:B------:R-:W-:Y:S02]  /*2370*/  F2FP.F16.F32.PACK_AB R4, R5, R4 ;  /* 0x000000040504723e */ /* 0x000fe400000000ff */
[----:B------:R-:W-:Y:S02]  /*2380*/  F2FP.F16.F32.PACK_AB R5, R7, R6 ;  /* 0x000000060705723e */ /* 0x000fe400000000ff */
[----:B------:R-:W-:Y:S02]  /*2390*/  F2FP.F16.F32.PACK_AB R12, R13, R12 ;  /* 0x0000000c0d0c723e */ /* 0x000fe400000000ff */
[----:B------:R-:W-:Y:S02]  /*23a0*/  F2FP.F16.F32.PACK_AB R6, R9, R8 ;  /* 0x000000080906723e */ /* 0x000fe400000000ff */
[----:B------:R-:W-:-:S02]  /*23b0*/  F2FP.F16.F32.PACK_AB R7, R11, R10 ;  /* 0x0000000a0b07723e */ /* 0x000fc400000000ff */
[----:B------:R-:W-:Y:S02]  /*23c0*/  F2FP.F16.F32.PACK_AB R13, R15, R14 ;  /* 0x0000000e0f0d723e */ /* 0x000fe400000000ff */
[----:B------:R-:W-:Y:S01]  /*23d0*/  F2FP.F16.F32.PACK_AB R20, R21, R20 ;  /* 0x000000141514723e */ /* 0x000fe200000000ff */
[----:B--2---:R2:W-:Y:S01]  /*23e0*/  STS.128 [R0+UR8], R4 ;  /* 0x0000000400007988 */ /* 0x0045e20008000c08 */
[----:B------:R-:W-:Y:S02]  /*23f0*/  F2FP.F16.F32.PACK_AB R14, R17, R16 ;  /* 0x00000010110e723e */ /* 0x000fe400000000ff */
[----:B------:R-:W-:Y:S02]  /*2400*/  F2FP.F16.F32.PACK_AB R15, R19, R18 ;  /* 0x00000012130f723e */ /* 0x000fe400000000ff */
[----:B------:R-:W-:Y:S02]  /*2410*/  F2FP.F16.F32.PACK_AB R21, R23, R22 ;  /* 0x000000161715723e */ /* 0x000fe400000000ff */
[----:B------:R-:W-:Y:S01]  /*2420*/  F2FP.F16.F32.PACK_AB R28, R29, R28 ;  /* 0x0000001c1d1c723e */ /* 0x000fe200000000ff */
[----:B------:R2:W-:Y:S01]  /*2430*/  STS.128 [R2+UR8], R12 ;  /* 0x0000000c02007988 */ /* 0x0005e20008000c08 */
[----:B------:R-:W-:-:S02]  /*2440*/  F2FP.F16.F32.PACK_AB R22, R25, R24 ;  /* 0x000000181916723e */ /* 0x000fc400000000ff */
[----:B------:R-:W-:Y:S02]  /*2450*/  F2FP.F16.F32.PACK_AB R23, R27, R26 ;  /* 0x0000001a1b17723e */ /* 0x000fe400000000ff */
[----:B------:R-:W-:Y:S02]  /*2460*/  F2FP.F16.F32.PACK_AB R29, R31, R30 ;  /* 0x0000001e1f1d723e */ /* 0x000fe400000000ff */
[----:B------:R-:W-:Y:S01]  /*2470*/  F2FP.F16.F32.PACK_AB R36, R37, R36 ;  /* 0x000000242524723e */ /* 0x000fe200000000ff */
[----:B------:R2:W-:Y:S01]  /*2480*/  STS.128 [R3+UR8], R20 ;  /* 0x0000001403007988 */ /* 0x0005e20008000c08 */
[----:B------:R-:W-:Y:S02]  /*2490*/  F2FP.F16.F32.PACK_AB R30, R33, R32 ;  /* 0x00000020211e723e */ /* 0x000fe400000000ff */
[----:B------:R-:W-:Y:S02]  /*24a0*/  F2FP.F16.F32.PACK_AB R31, R35, R34 ;  /* 0x00000022231f723e */ /* 0x000fe400000000ff */
[----:B------:R-:W-:-:S02]  /*24b0*/  F2FP.F16.F32.PACK_AB R37, R39, R38 ;  /* 0x000000262725723e */ /* 0x000fc400000000ff */
[----:B------:R-:W-:Y:S02]  /*24c0*/  F2FP.F16.F32.PACK_AB R44, R45, R44 ;  /* 0x0000002c2d2c723e */ /* 0x000fe400000000ff */
[----:B------:R-:W-:Y:S02]  /*24d0*/  LOP3.LUT R8, R0, 0x30, RZ, 0x3c, !PT ;  /* 0x0000003000087812 */ /* 0x000fe400078e3cff */
[----:B------:R-:W-:Y:S02]  /*24e0*/  F2FP.F16.F32.PACK_AB R38, R41, R40 ;  /* 0x000000282926723e */ /* 0x000fe400000000ff */
[----:B------:R-:W-:Y:S01]  /*24f0*/  F2FP.F16.F32.PACK_AB R39, R43, R42 ;  /* 0x0000002a2b27723e */ /* 0x000fe200000000ff */
[----:B------:R2:W-:Y:S01]  /*2500*/  STS.128 [R8+UR8], R28 ;  /* 0x0000001c08007988 */ /* 0x0005e20008000c08 */
[----:B------:R-:W-:Y:S02]  /*2510*/  F2FP.F16.F32.PACK_AB R45, R47, R46 ;  /* 0x0000002e2f2d723e */ /* 0x000fe400000000ff */
[----:B------:R-:W-:-:S02]  /*2520*/  F2FP.F16.F32.PACK_AB R52, R53, R52 ;  /* 0x000000343534723e */ /* 0x000fc400000000ff */
[C---:B------:R-:W-:Y:S02]  /*2530*/  LOP3.LUT R9, R0.reuse, 0x40, RZ, 0x3c, !PT ;  /* 0x0000004000097812 */ /* 0x040fe400078e3cff */
[----:B------:R-:W-:Y:S02]  /*2540*/  F2FP.F16.F32.PACK_AB R46, R49, R48 ;  /* 0x00000030312e723e */ /* 0x000fe400000000ff */
[----:B------:R-:W-:Y:S01]  /*2550*/  F2FP.F16.F32.PACK_AB R47, R51, R50 ;  /* 0x00000032332f723e */ /* 0x000fe200000000ff */
[----:B------:R2:W-:Y:S01]  /*2560*/  STS.128 [R9+UR8], R36 ;  /* 0x0000002409007988 */ /* 0x0005e20008000c08 */
[----:B------:R-:W-:Y:S02]  /*2570*/  F2FP.F16.F32.PACK_AB R53, R55, R54 ;  /* 0x000000363735723e */ /* 0x000fe400000000ff */
[----:B------:R-:W-:Y:S02]  /*2580*/  F2FP.F16.F32.PACK_AB R60, R61, R60 ;  /* 0x0000003c3d3c723e */ /* 0x000fe400000000ff */
[----:B------:R-:W-:-:S02]  /*2590*/  LOP3.LUT R10, R0, 0x50, RZ, 0x3c, !PT ;  /* 0x00000050000a7812 */ /* 0x000fc400078e3cff */
[----:B------:R-:W-:Y:S02]  /*25a0*/  F2FP.F16.F32.PACK_AB R54, R57, R56 ;  /* 0x000000383936723e */ /* 0x000fe400000000ff */
[----:B------:R-:W-:Y:S01]  /*25b0*/  F2FP.F16.F32.PACK_AB R55, R59, R58 ;  /* 0x0000003a3b37723e */ /* 0x000fe200000000ff */
[----:B------:R2:W-:Y:S01]  /*25c0*/  STS.128 [R10+UR8], R44 ;  /* 0x0000002c0a007988 */ /* 0x0005e20008000c08 */
[----:B------:R-:W-:Y:S02]  /*25d0*/  F2FP.F16.F32.PACK_AB R61, R63, R62 ;  /* 0x0000003e3f3d723e */ /* 0x000fe400000000ff */
[C---:B------:R-:W-:Y:S02]  /*25e0*/  LOP3.LUT R11, R0.reuse, 0x60, RZ, 0x3c, !PT ;  /* 0x00000060000b7812 */ /* 0x040fe400078e3cff */
[----:B------:R-:W-:Y:S02]  /*25f0*/  F2FP.F16.F32.PACK_AB R62, R65, R64 ;  /* 0x00000040413e723e */ /* 0x000fe400000000ff */
[----:B------:R-:W-:Y:S01]  /*2600*/  F2FP.F16.F32.PACK_AB R63, R67, R66 ;  /* 0x00000042433f723e */ /* 0x000fe200000000ff */
[----:B------:R2:W-:Y:S01]  /*2610*/  STS.128 [R11+UR8], R52 ;  /* 0x000000340b007988 */ /* 0x0005e20008000c08 */
[----:B------:R-:W-:-:S05]  /*2620*/  LOP3.LUT R16, R0, 0x70, RZ, 0x3c, !PT ;  /* 0x0000007000107812 */ /* 0x000fca00078e3cff */
[----:B------:R2:W-:Y:S01]  /*2630*/  STS.128 [R16+UR8], R60 ;  /* 0x0000003c10007988 */ /* 0x0005e20008000c08 */
[----:B------:R3:W-:Y:S06]  /*2640*/  MEMBAR.ALL.CTA ;  /* 0x0000000000007992 */ /* 0x0007ec0000008000 */
[----:B---3--:R-:W3:Y:S02]  /*2650*/  FENCE.VIEW.ASYNC.S ;  /* 0x00000000000073c6 */ /* 0x008ee40000000000 */
[----:B---3--:R-:W-:Y:S06]  /*2660*/  BAR.SYNC.DEFER_BLOCKING 0x0 ;  /* 0x0000000000007b1d */ /* 0x008fec0000010000 */
[----:B------:R2:W-:Y:S01]  /*2670*/  @UP1 UTMASTG.2D [UR8], [UR20] ;  /* 0x00000008140013b5 */ /* 0x0005e20008008000 */
[----:B------:R0:W-:Y:S01]  /*2680*/  UTMACMDFLUSH ;  /* 0x00000000000079b7 */ /* 0x0001e20000000000 */
[----:B------:R-:W-:-:S04]  /*2690*/  DEPBAR.LE SB0, 0x0 ;  /* 0x000080000000791a */ /* 0x000fc80000000000 */
[----:B------:R-:W-:Y:S08]  /*26a0*/  BAR.SYNC.DEFER_BLOCKING 0x0 ;  /* 0x0000000000007b1d */ /* 0x000ff00000010000 */
[----:B------:R-:W-:Y:S06]  /*26b0*/  BAR.SYNC.DEFER_BLOCKING 0x0 ;  /* 0x0000000000007b1d */ /* 0x000fec0000010000 */
[----:B--2---:R-:W-:Y:S05]  /*26c0*/  @P2 BRA `(.L_x_67) ;  /* 0x0000000000a02947 */ /* 0x004fea0003800000 */
[----:B------:R-:W2:Y:S01]  /*26d0*/  S2UR UR5, SR_CgaCtaId ;  /* 0x00000000000579c3 */ /* 0x000ea20000008800 */
[----:B------:R-:W-:Y:S01]  /*26e0*/  NOP ;  /* 0x0000000000007918 */ /* 0x000fe20000000000 */
[----:B------:R-:W-:Y:S01]  /*26f0*/  UMOV UR4, 0x50 ;  /* 0x0000005000047882 */ /* 0x000fe20000000000 */
[----:B------:R-:W-:Y:S02]  /*2700*/  IMAD.U32 R0, RZ, RZ, UR23 ;  /* 0x00000017ff007e24 */ /* 0x000fe4000f8e00ff */
[----:B------:R-:W-:Y:S02]  /*2710*/  IMAD.MOV.U32 R3, RZ, RZ, 0x3 ;  /* 0x00000003ff037424 */ /* 0x000fe400078e00ff */
[----:B------:R-:W-:Y:S01]  /*2720*/  IMAD.MOV.U32 R7, RZ, RZ, 0x1 ;  /* 0x00000001ff077424 */ /* 0x000fe200078e00ff */
[----:B------:R-:W-:-:S04]  /*2730*/  LOP3.LUT R0, R0, 0xffff, RZ, 0xc0, !PT ;  /* 0x0000ffff00007812 */ /* 0x000fc800078ec0ff */
[----:B------:R-:W-:-:S05]  /*2740*/  SHF.R.U32.HI R0, RZ, 0x5, R0 ;  /* 0x00000005ff007819 */ /* 0x000fca0000011600 */
[----:B------:R-:W-:Y:S01]  /*2750*/  VIADD R2, R0, 0x10 ;  /* 0x0000001000027836 */ /* 0x000fe20000000000 */
[----:B------:R-:W-:Y:S01]  /*2760*/  SHF.L.U32 R0, R3, R0, RZ ;  /* 0x0000000003007219 */ /* 0x000fe200000006ff */
[----:B--2---:R-:W-:-:S03]  /*2770*/  ULEA UR6, UR5, UR4, 0x18 ;  /* 0x0000000405067291 */ /* 0x004fc6000f8ec0ff */
[----:B------:R-:W-:-:S04]  /*2780*/  SHF.L.U32 R3, R7, R2, RZ ;  /* 0x0000000207037219 */ /* 0x000fc800000006ff */
[----:B------:R-:W-:Y:S02]  /*2790*/  LOP3.LUT R0, R3, R0, RZ, 0xfc, !PT ;  /* 0x0000000003007212 */ /* 0x000fe400078efcff */
[----:B------:R-:W2:Y:S02]  /*27a0*/  LDS R5, [UR6] ;  /* 0x00000006ff057984 */ /* 0x000ea40008000800 */
[C---:B------:R-:W-:Y:S02]  /*27b0*/  LOP3.LUT R2, R0.reuse, 0xffff, RZ, 0xc0, !PT ;  /* 0x0000ffff00027812 */ /* 0x040fe400078ec0ff */
[----:B--2---:R-:W-:-:S04]  /*27c0*/  LOP3.LUT R3, R0, 0xffff, R5, 0x80, !PT ;  /* 0x0000ffff00037812 */ /* 0x004fc800078e8005 */
[----:B------:R-:W-:-:S13]  /*27d0*/  ISETP.NE.AND P0, PT, R3, R2, PT ;  /* 0x000000020300720c */ /* 0x000fda0003f05270 */
[----:B------:R-:W-:Y:S05]  /*27e0*/  @P0 BRA `(.L_x_68) ;  /* 0x0000000000500947 */ /* 0x000fea0003800000 */
[----:B------:R-:W-:Y:S02]  /*27f0*/  SHF.R.U32.HI R5, RZ, 0x10, R5 ;  /* 0x00000010ff057819 */ /* 0x000fe40000011605 */
[----:B------:R-:W-:-:S04]  /*2800*/  SHF.R.U32.HI R2, RZ, 0x10, R0 ;  /* 0x00000010ff027819 */ /* 0x000fc80000011600 */
[----:B------:R-:W-:-:S04]  /*2810*/  LOP3.LUT R5, R5, R2, RZ, 0xc0, !PT ;  /* 0x0000000205057212 */ /* 0x000fc800078ec0ff */
[----:B------:R-:W-:-:S13]  /*2820*/  ISETP.NE.AND P0, PT, R5, R2, PT ;  /* 0x000000020500720c */ /* 0x000fda0003f05270 */
[----:B------:R-:W-:Y:S05]  /*2830*/  @P0 BRA `(.L_x_69) ;  /* 0x0000000000300947 */ /* 0x000fea0003800000 */
[----:B------:R-:W-:Y:S01]  /*2840*/  R2UR UR4, R0 ;  /* 0x00000000000472ca */ /* 0x000fe200000e0000 */
[----:B------:R-:W-:Y:S01]  /*2850*/  VOTEU.ANY UR5, UPT, PT ;  /* 0x0000000000057886 */ /* 0x000fe200038e0100 */
[----:B------:R-:W2:Y:S01]  /*2860*/  S2R R0, SR_LANEID ;  /* 0x0000000000007919 */ /* 0x000ea20000000000 */
[----:B------:R-:W-:-:S10]  /*2870*/  UFLO.U32 UR5, UR5 ;  /* 0x00000005000572bd */ /* 0x000fd400080e0000 */
[----:B------:R-:W-:-:S06]  /*2880*/  ULOP3.LUT UR4, URZ, UR4, URZ, 0x33, !UPT ;  /* 0x00000004ff047292 */ /* 0x000fcc000f8e33ff */
[----:B------:R-:W-:-:S04]  /*2890*/  IMAD.U32 R2, RZ, RZ, UR4 ;  /* 0x00000004ff027e24 */ /* 0x000fc8000f8e00ff */
[----:B------:R-:W3:Y:S02]  /*28a0*/  REDUX UR7, R2 ;  /* 0x00000000020773c4 */ /* 0x000ee40000000000 */
[----:B------:R4:W-:Y:S01]  /*28b0*/  UTCATOMSWS.AND URZ, UR4 ;  /* 0x0000000400ff79e3 */ /* 0x0009e20008000000 */
[----:B--2---:R-:W-:Y:S01]  /*28c0*/  ISETP.EQ.U32.AND P0, PT, R0, UR5, PT ;  /* 0x0000000500007c0c */ /* 0x004fe2000bf02070 */
[----:B---3--:R-:W-:-:S12]  /*28d0*/  IMAD.U32 R0, RZ, RZ, UR7 ;  /* 0x00000007ff007e24 */ /* 0x008fd8000f8e00ff */
[----:B------:R4:W-:Y:S01]  /*28e0*/  @P0 ATOMS.AND RZ, [UR6], R0 ;  /* 0x00000000ffff098c */ /* 0x0009e2000a800006 */
[----:B------:R-:W-:Y:S05]  /*28f0*/  BRA `(.L_x_67) ;  /* 0x0000000000147947 */ /* 0x000fea0003800000 */
.L_x_69:
[----:B------:R-:W-:-:S07]  /*2900*/  MOV R2, 0x2920 ;  /* 0x0000292000027802 */ /* 0x000fce0000000f00 */
[----:B-1----:R-:W-:Y:S05]  /*2910*/  CALL.REL.NOINC `($__internal_0_$__cuda_sm10x_tcgen05_guardrail_trap_col_being_dealloced_not_returned_by_alloc) ;  /* 0x0000000000447944 */ /* 0x002fea0003c00000 */
[----:B------:R-:W-:Y:S05]  /*2920*/  BRA `(.L_x_67) ;  /* 0x0000000000087947 */ /* 0x000fea0003800000 */
.L_x_68:
[----:B------:R-:W-:-:S07]  /*2930*/  MOV R2, 0x2950 ;  /* 0x0000295000027802 */ /* 0x000fce0000000f00 */
[----:B-1----:R-:W-:Y:S05]  /*2940*/  CALL.REL.NOINC `($__internal_2_$__cuda_sm10x_tcgen05_guardrail_trap_unallocated_columns_being_dealloced) ;  /* 0x0000000000507944 */ /* 0x002fea0003c00000 */
.L_x_67:
[----:B------:R-:W-:Y:S01]  /*2950*/  NOP ;  /* 0x0000000000007918 */ /* 0x000fe20000000000 */
[----:B----4-:R-:W-:Y:S05]  /*2960*/  EXIT ;  /* 0x000000000000794d */ /* 0x010fea0003800000 */
.L_x_56:
[----:B------:R-:W2:Y:S02]  /*2970*/  SYNCS.PHASECHK.TRANS64.TRYWAIT P0, [UR8+0x6000], RZ ;  /* 0x006000ffff0075a7 */ /* 0x000ea40008001108 */
[----:B--2---:R-:W-:Y:S05]  /*2980*/  @!P0 BRA `(.L_x_56) ;  /* 0xfffffffc00f88947 */ /* 0x004fea000383ffff */
[----:B------:R-:W-:Y:S05]  /*2990*/  BRA `(.L_x_70) ;  /* 0xfffffff000507947 */ /* 0x000fea000383ffff */
.L_x_58:
[----:B------:R-:W2:Y:S02]  /*29a0*/  SYNCS.PHASECHK.TRANS64.TRYWAIT P1, [UR8+0x6010], RZ ;  /* 0x006010ffff0075a7 */ /* 0x000ea40008021108 */
[----:B--2---:R-:W-:Y:S05]  /*29b0*/  @!P1 BRA `(.L_x_58) ;  /* 0xfffffffc00f89947 */ /* 0x004fea000383ffff */
[----:B------:R-:W-:Y:S05]  /*29c0*/  BRA `(.L_x_71) ;  /* 0xfffffff000cc7947 */ /* 0x000fea000383ffff */
.L_x_59:
[----:B------:R-:W3:Y:S02]  /*29d0*/  SYNCS.PHASECHK.TRANS64.TRYWAIT P0, [UR28+0x6000], R2 ;  /* 0x00600002ff0075a7 */ /* 0x000ee4000800111c */
[----:B---3--:R-:W-:Y:S05]  /*29e0*/  @!P0 BRA `(.L_x_59) ;  /* 0xfffffffc00f88947 */ /* 0x008fea000383ffff */
[----:B------:R-:W-:Y:S05]  /*29f0*/  BRA `(.L_x_72) ;  /* 0xfffffff4004c7947 */ /* 0x000fea000383ffff */
.L_x_61:
[----:B------:R-:W3:Y:S02]  /*2a00*/  SYNCS.PHASECHK.TRANS64.TRYWAIT P0, [UR28+0x6010], R2 ;  /* 0x00601002ff0075a7 */ /* 0x000ee4000800111c */
[----:B---3--:R-:W-:Y:S05]  /*2a10*/  @!P0 BRA `(.L_x_61) ;  /* 0xfffffffc00f88947 */ /* 0x008fea000383ffff */
[----:B------:R-:W-:Y:S05]  /*2a20*/  BRA `(.L_x_73) ;  /* 0xfffffff400bc7947 */ /* 0x000fea000383ffff */
        .weak           $__internal_0_$__cuda_sm10x_tcgen05_guardrail_trap_col_being_dealloced_not_returned_by_alloc
        .type           $__internal_0_$__cuda_sm10x_tcgen05_guardrail_trap_col_being_dealloced_not_returned_by_alloc,@function
        .size           $__internal_0_$__cuda_sm10x_tcgen05_guardrail_trap_col_being_dealloced_not_returned_by_alloc,($__internal_1_$__cuda_sm10x_tcgen05_guardrail_trap_phase_invalid_during_alloc - $__internal_0_$__cuda_sm10x_tcgen05_guardrail_trap_col_being_dealloced_not_returned_by_alloc)
$__internal_0_$__cuda_sm10x_tcgen05_guardrail_trap_col_being_dealloced_not_returned_by_alloc:
[----:B------:R-:W-:Y:S05]  /*2a30*/  BPT.TRAP 0x1 ;  /* 0x000000040000795c */ /* 0x000fea0000300000 */
[----:B------:R-:W-:-:S04]  /*2a40*/  IMAD.MOV.U32 R3, RZ, RZ, 0x0 ;  /* 0x00000000ff037424 */ /* 0x000fc800078e00ff */
[----:B------:R-:W-:Y:S05]  /*2a50*/  RET.REL.NODEC R2 `(gluon_tcgen05) ;  /* 0xffffffd402687950 */ /* 0x000fea0003c3ffff */
        .weak           $__internal_1_$__cuda_sm10x_tcgen05_guardrail_trap_phase_invalid_during_alloc
        .type           $__internal_1_$__cuda_sm10x_tcgen05_guardrail_trap_phase_invalid_during_alloc,@function
        .size           $__internal_1_$__cuda_sm10x_tcgen05_guardrail_trap_phase_invalid_during_alloc,($__internal_2_$__cuda_sm10x_tcgen05_guardrail_trap_unallocated_columns_being_dealloced - $__internal_1_$__cuda_sm10x_tcgen05_guardrail_trap_phase_invalid_during_alloc)
$__internal_1_$__cuda_sm10x_tcgen05_guardrail_trap_phase_invalid_during_alloc:
[----:B------:R-:W-:Y:S05]  /*2a60*/  BPT.TRAP 0x1 ;  /* 0x000000040000795c */ /* 0x000fea0000300000 */
[----:B------:R-:W-:-:S04]  /*2a70*/  IMAD.MOV.U32 R3, RZ, RZ, 0x0 ;  /* 0x00000000ff037424 */ /* 0x000fc800078e00ff */
[----:B------:R-:W-:Y:S05]  /*2a80*/  RET.REL.NODEC R2 `(gluon_tcgen05) ;  /* 0xffffffd4025c7950 */ /* 0x000fea0003c3ffff */
        .weak           $__internal_2_$__cuda_sm10x_tcgen05_guardrail_trap_unallocated_columns_being_dealloced
        .type           $__internal_2_$__cuda_sm10x_tcgen05_guardrail_trap_unallocated_columns_being_dealloced,@function
        .size           $__internal_2_$__cuda_sm10x_tcgen05_guardrail_trap_unallocated_columns_being_dealloced,(.L_x_77 - $__internal_2_$__cuda_sm10x_tcgen05_guardrail_trap_unallocated_columns_being_dealloced)
$__internal_2_$__cuda_sm10x_tcgen05_guardrail_trap_unallocated_columns_being_dealloced:
[----:B------:R-:W-:Y:S05]  /*2a90*/  BPT.TRAP 0x1 ;  /* 0x000000040000795c */ /* 0x000fea0000300000 */
[----:B------:R-:W-:-:S04]  /*2aa0*/  IMAD.MOV.U32 R3, RZ, RZ, 0x0 ;  /* 0x00000000ff037424 */ /* 0x000fc800078e00ff */
[----:B------:R-:W-:Y:S05]  /*2ab0*/  RET.REL.NODEC R2 `(gluon_tcgen05) ;  /* 0xffffffd402507950 */ /* 0x000fea0003c3ffff */
.L_x_74:
[----:B------:R-:W-:-:S00]  /*2ac0*/  BRA `(.L_x_74) ;  /* 0xfffffffc00fc7947 */ /* 0x000fc0000383ffff */
[----:B------:R-:W-:-:S00]  /*2ad0*/  NOP ;  /* 0x0000000000007918 */ /* 0x000fc00000000000 */
        /* <DEDUP_REMOVED lines=10> */
.L_x_77:


//--------------------- .nv.shared.gluon_tcgen05  --------------------------
	.section	.nv.shared.gluon_tcgen05,"aw",@nobits
	.sectionflags	@""
	.align	16
	.zero		1024


//--------------------- .nv.shared.reserved.0     --------------------------
	.section	.nv.shared.reserved.0,"aw",@nobits
	.align	8
	.weak		__nv_reservedSMEM_offset_0_alias
	.size		__nv_reservedSMEM_offset_0_alias, 0, 64
	.other		__nv_reservedSMEM_offset_0_alias,@"STO_CUDA_RESERVED_SHARED STV_DEFAULT"
__nv_reservedSMEM_offset_0_alias:
	.zero		0
.nv.shared.reserved.0:
	.zero		64
	.weak		__nv_reservedSMEM_allocation_phase
	.type		__nv_reservedSMEM_allocation_phase,@object
	.size		__nv_reservedSMEM_allocation_phase,(.L_0 - __nv_reservedSMEM_allocation_phase)
__nv_reservedSMEM_allocation_phase:
	.zero		1
.L_0:
	.zero		7
	.weak		__nv_reservedSMEM_devtool_atexit_pc
	.type		__nv_reservedSMEM_devtool_atexit_pc,@object
	.size		__nv_reservedSMEM_devtool_atexit_pc,(__nv_reservedSMEM_allocation_mask - __nv_reservedSMEM_devtool_atexit_pc)
__nv_reservedSMEM_devtool_atexit_pc:
	.zero		8
	.weak		__nv_reservedSMEM_allocation_mask
	.type		__nv_reservedSMEM_allocation_mask,@object
	.size		__nv_reservedSMEM_allocation_mask,(.L_2 - __nv_reservedSMEM_allocation_mask)
__nv_reservedSMEM_allocation_mask:
	.zero		4
.L_2:


//--------------------- .nv.constant0.gluon_tcgen05 --------------------------
	.section	.nv.constant0.gluon_tcgen05,"a",@progbits
	.sectionflags	@""
	.align	4
.nv.constant0.gluon_tcgen05:
	.zero		976


//--------------------- SYMBOLS --------------------------

	.type		.nv.reservedSmem.offset0,@object
	.size		.nv.reservedSmem.offset0,0x4
	.type		.nv.reservedSmem.cap,@object
	.size		.nv.reservedSmem.cap,0x4
